	.target	sm_90a

	.elftype	@"ET_EXEC"


//--------------------- .note.nv.tkinfo           --------------------------
	.section	.note.nv.tkinfo,"",@"SHT_NOTE"
	.sectionflags	@"SHF_NOTE_NV_TKINFO"
	.tkinfo
        /*0018*/ 	.word	0x00000002
        /*0030*/ 	.string	""
        /*0030*/ 	.string	"ptxas"
        /*0030*/ 	.string	"Cuda compilation tools, release 13.0, V13.0.88"
        /*0030*/ 	.string	"Build cuda_13.0.r13.0/compiler.36424714_0"
        /*0030*/ 	.string	"-arch sm_90a -m 64 "



//--------------------- .note.nv.cuinfo           --------------------------
	.section	.note.nv.cuinfo,"",@"SHT_NOTE"
	.sectionflags	@"SHF_NOTE_NV_CUINFO"
        /*0018*/ 	.short	0x0002
        /*001a*/ 	.short	0x005a
        /*001c*/ 	.short	0x0082
	.zero		2


//--------------------- .nv.info                  --------------------------
	.section	.nv.info,"",@"SHT_CUDA_INFO"
	.align	4


	//----- nvinfo : EIATTR_REGCOUNT
	.align		4
        /*0000*/ 	.byte	0x04, 0x2f
        /*0002*/ 	.short	(.L_12 - .L_11)
	.align		4
.L_11:
        /*0004*/ 	.word	index@(_ZN7cutlass13device_kernelINS_4gemm6kernel13GemmUniversalIN4cute5tupleIJiiiiEEENS1_10collective13CollectiveMmaINS1_37MainloopSm90TmaGmmaWarpSpecializedFP8ILi37ENS5_IJNS4_1CILi2EEENSA_ILi4EEENSA_ILi1EEEEEENS1_32KernelTmaWarpSpecializedPingpongEEENS5_IJNSA_ILi64EEENSA_ILi128EEENSA_ILi32EEEEEENS_12float_e4m3_tENS5_IJlSD_lEEESL_SM_NS4_8TiledMMAINS4_8MMA_AtomIJNS4_4SM904GMMA31MMA_64x128x32_F32E4M3E4M3_SS_TNILNSQ_7ScaleInE1ELSS_1EEEEEENS4_6LayoutINS5_IJSD_SD_SD_EEENS5_IJNSA_ILi0EEESX_SX_EEEEENS5_IJNS4_10UnderscoreES10_S10_EEEEENS4_23SM90_TMA_LOAD_MULTICASTENS4_14ComposedLayoutINS4_7SwizzleILi1ELi4ELi3EEENS4_18smem_ptr_flag_bitsILi8EEENSV_INS5_IJNSA_ILi8EEESJ_EEENS5_IJSJ_SD_EEEEEEEvNS4_8identityES13_S1D_vS1E_EENS_8epilogue10collective6detail29Sm90TmaWarpSpecializedAdapterINS1H_15DefaultEpilogueISL_SM_SM_NS1G_6thread17LinearCombinationISL_Li1EffLNS1L_9ScaleType4KindE0ELNS_15FloatRoundStyleE2ESL_EENS1_15EpilogueDefaultEEEEEvvEEEEvNT_6ParamsE)
        /*0008*/ 	.word	0x000000a8


	//----- nvinfo : EIATTR_FRAME_SIZE
	.align		4
.L_12:
        /*000c*/ 	.byte	0x04, 0x11
        /*000e*/ 	.short	(.L_14 - .L_13)
	.align		4
.L_13:
        /*0010*/ 	.word	index@(_ZN7cutlass13device_kernelINS_4gemm6kernel13GemmUniversalIN4cute5tupleIJiiiiEEENS1_10collective13CollectiveMmaINS1_37MainloopSm90TmaGmmaWarpSpecializedFP8ILi37ENS5_IJNS4_1CILi2EEENSA_ILi4EEENSA_ILi1EEEEEENS1_32KernelTmaWarpSpecializedPingpongEEENS5_IJNSA_ILi64EEENSA_ILi128EEENSA_ILi32EEEEEENS_12float_e4m3_tENS5_IJlSD_lEEESL_SM_NS4_8TiledMMAINS4_8MMA_AtomIJNS4_4SM904GMMA31MMA_64x128x32_F32E4M3E4M3_SS_TNILNSQ_7ScaleInE1ELSS_1EEEEEENS4_6LayoutINS5_IJSD_SD_SD_EEENS5_IJNSA_ILi0EEESX_SX_EEEEENS5_IJNS4_10UnderscoreES10_S10_EEEEENS4_23SM90_TMA_LOAD_MULTICASTENS4_14ComposedLayoutINS4_7SwizzleILi1ELi4ELi3EEENS4_18smem_ptr_flag_bitsILi8EEENSV_INS5_IJNSA_ILi8EEESJ_EEENS5_IJSJ_SD_EEEEEEEvNS4_8identityES13_S1D_vS1E_EENS_8epilogue10collective6detail29Sm90TmaWarpSpecializedAdapterINS1H_15DefaultEpilogueISL_SM_SM_NS1G_6thread17LinearCombinationISL_Li1EffLNS1L_9ScaleType4KindE0ELNS_15FloatRoundStyleE2ESL_EENS1_15EpilogueDefaultEEEEEvvEEEEvNT_6ParamsE)
        /*0014*/ 	.word	0x00000000


	//----- nvinfo : EIATTR_MIN_STACK_SIZE
	.align		4
.L_14:
        /*0018*/ 	.byte	0x04, 0x12
        /*001a*/ 	.short	(.L_16 - .L_15)
	.align		4
.L_15:
        /*001c*/ 	.word	index@(_ZN7cutlass13device_kernelINS_4gemm6kernel13GemmUniversalIN4cute5tupleIJiiiiEEENS1_10collective13CollectiveMmaINS1_37MainloopSm90TmaGmmaWarpSpecializedFP8ILi37ENS5_IJNS4_1CILi2EEENSA_ILi4EEENSA_ILi1EEEEEENS1_32KernelTmaWarpSpecializedPingpongEEENS5_IJNSA_ILi64EEENSA_ILi128EEENSA_ILi32EEEEEENS_12float_e4m3_tENS5_IJlSD_lEEESL_SM_NS4_8TiledMMAINS4_8MMA_AtomIJNS4_4SM904GMMA31MMA_64x128x32_F32E4M3E4M3_SS_TNILNSQ_7ScaleInE1ELSS_1EEEEEENS4_6LayoutINS5_IJSD_SD_SD_EEENS5_IJNSA_ILi0EEESX_SX_EEEEENS5_IJNS4_10UnderscoreES10_S10_EEEEENS4_23SM90_TMA_LOAD_MULTICASTENS4_14ComposedLayoutINS4_7SwizzleILi1ELi4ELi3EEENS4_18smem_ptr_flag_bitsILi8EEENSV_INS5_IJNSA_ILi8EEESJ_EEENS5_IJSJ_SD_EEEEEEEvNS4_8identityES13_S1D_vS1E_EENS_8epilogue10collective6detail29Sm90TmaWarpSpecializedAdapterINS1H_15DefaultEpilogueISL_SM_SM_NS1G_6thread17LinearCombinationISL_Li1EffLNS1L_9ScaleType4KindE0ELNS_15FloatRoundStyleE2ESL_EENS1_15EpilogueDefaultEEEEEvvEEEEvNT_6ParamsE)
        /*0020*/ 	.word	0x00000000
.L_16:


//--------------------- .nv.compat                --------------------------
	.section	.nv.compat,"",@"SHT_CUDA_COMPAT_INFO"
	.align	4
        /*0000*/ 	.byte	0x02, 0x09, 0x01, 0x00, 0x02, 0x02, 0x04, 0x00, 0x02, 0x05, 0x05, 0x00, 0x03, 0x07, 0x01, 0x01
        /*0010*/ 	.byte	0x02, 0x03, 0x01, 0x00, 0x02, 0x06, 0x01, 0x00, 0x04, 0x0b, 0x08, 0x00, 0x00, 0x00, 0x00, 0x00
        /*0020*/ 	.byte	0x00, 0x00, 0x00, 0x00


//--------------------- .nv.info._ZN7cutlass13device_kernelINS_4gemm6kernel13GemmUniversalIN4cute5tupleIJiiiiEEENS1_10collective13CollectiveMmaINS1_37MainloopSm90TmaGmmaWarpSpecializedFP8ILi37ENS5_IJNS4_1CILi2EEENSA_ILi4EEENSA_ILi1EEEEEENS1_32KernelTmaWarpSpecializedPingpongEEENS5_IJNSA_ILi64EEENSA_ILi128EEENSA_ILi32EEEEEENS_12float_e4m3_tENS5_IJlSD_lEEESL_SM_NS4_8TiledMMAINS4_8MMA_AtomIJNS4_4SM904GMMA31MMA_64x128x32_F32E4M3E4M3_SS_TNILNSQ_7ScaleInE1ELSS_1EEEEEENS4_6LayoutINS5_IJSD_SD_SD_EEENS5_IJNSA_ILi0EEESX_SX_EEEEENS5_IJNS4_10UnderscoreES10_S10_EEEEENS4_23SM90_TMA_LOAD_MULTICASTENS4_14ComposedLayoutINS4_7SwizzleILi1ELi4ELi3EEENS4_18smem_ptr_flag_bitsILi8EEENSV_INS5_IJNSA_ILi8EEESJ_EEENS5_IJSJ_SD_EEEEEEEvNS4_8identityES13_S1D_vS1E_EENS_8epilogue10collective6detail29Sm90TmaWarpSpecializedAdapterINS1H_15DefaultEpilogueISL_SM_SM_NS1G_6thread17LinearCombinationISL_Li1EffLNS1L_9ScaleType4KindE0ELNS_15FloatRoundStyleE2ESL_EENS1_15EpilogueDefaultEEEEEvvEEEEvNT_6ParamsE --------------------------
	.section	.nv.info._ZN7cutlass13device_kernelINS_4gemm6kernel13GemmUniversalIN4cute5tupleIJiiiiEEENS1_10collective13CollectiveMmaINS1_37MainloopSm90TmaGmmaWarpSpecializedFP8ILi37ENS5_IJNS4_1CILi2EEENSA_ILi4EEENSA_ILi1EEEEEENS1_32KernelTmaWarpSpecializedPingpongEEENS5_IJNSA_ILi64EEENSA_ILi128EEENSA_ILi32EEEEEENS_12float_e4m3_tENS5_IJlSD_lEEESL_SM_NS4_8TiledMMAINS4_8MMA_AtomIJNS4_4SM904GMMA31MMA_64x128x32_F32E4M3E4M3_SS_TNILNSQ_7ScaleInE1ELSS_1EEEEEENS4_6LayoutINS5_IJSD_SD_SD_EEENS5_IJNSA_ILi0EEESX_SX_EEEEENS5_IJNS4_10UnderscoreES10_S10_EEEEENS4_23SM90_TMA_LOAD_MULTICASTENS4_14ComposedLayoutINS4_7SwizzleILi1ELi4ELi3EEENS4_18smem_ptr_flag_bitsILi8EEENSV_INS5_IJNSA_ILi8EEESJ_EEENS5_IJSJ_SD_EEEEEEEvNS4_8identityES13_S1D_vS1E_EENS_8epilogue10collective6detail29Sm90TmaWarpSpecializedAdapterINS1H_15DefaultEpilogueISL_SM_SM_NS1G_6thread17LinearCombinationISL_Li1EffLNS1L_9ScaleType4KindE0ELNS_15FloatRoundStyleE2ESL_EENS1_15EpilogueDefaultEEEEEvvEEEEvNT_6ParamsE,"",@"SHT_CUDA_INFO"
	.sectionflags	@""
	.align	4


	//----- nvinfo : EIATTR_CUDA_API_VERSION
	.align		4
        /*0000*/ 	.byte	0x04, 0x37
        /*0002*/ 	.short	(.L_18 - .L_17)
.L_17:
        /*0004*/ 	.word	0x00000082


	//----- nvinfo : EIATTR_KPARAM_INFO
	.align		4
.L_18:
        /*0008*/ 	.byte	0x04, 0x17
        /*000a*/ 	.short	(.L_20 - .L_19)
.L_19:
        /*000c*/ 	.word	0x00000000
        /*0010*/ 	.short	0x0000
        /*0012*/ 	.short	0x0070
        /*0014*/ 	.byte	0x00, 0xf0, 0x01, 0x10


	//----- nvinfo : EIATTR_SPARSE_MMA_MASK
	.align		4
.L_20:
        /*0018*/ 	.byte	0x03, 0x50
        /*001a*/ 	.short	0x0000


	//----- nvinfo : EIATTR_MAXREG_COUNT
	.align		4
        /*001c*/ 	.byte	0x03, 0x1b
        /*001e*/ 	.short	0x00a8


	//----- nvinfo : EIATTR_NUM_BARRIERS
	.align		4
        /*0020*/ 	.byte	0x02, 0x4c
        /*0022*/ 	.byte	0x01
	.zero		1


	//----- nvinfo : EIATTR_MERCURY_ISA_VERSION
	.align		4
        /*0024*/ 	.byte	0x03, 0x5f
        /*0026*/ 	.short	0x0101


	//----- nvinfo : EIATTR_INT_WARP_WIDE_INSTR_OFFSETS
	.align		4
        /*0028*/ 	.byte	0x04, 0x31
        /*002a*/ 	.short	(.L_22 - .L_21)


	//   ....[0]....
.L_21:
        /*002c*/ 	.word	0x00000900


	//   ....[1]....
        /*0030*/ 	.word	0x00000940


	//   ....[2]....
        /*0034*/ 	.word	0x00000980


	//   ....[3]....
        /*0038*/ 	.word	0x00000a20


	//   ....[4]....
        /*003c*/ 	.word	0x00000a40


	//   ....[5]....
        /*0040*/ 	.word	0x00000aa0


	//   ....[6]....
        /*0044*/ 	.word	0x00000b90


	//   ....[7]....
        /*0048*/ 	.word	0x00000be0


	//----- nvinfo : EIATTR_COOP_GROUP_MASK_REGIDS
	.align		4
.L_22:
        /*004c*/ 	.byte	0x04, 0x29
        /*004e*/ 	.short	(.L_24 - .L_23)


	//   ....[0]....
.L_23:
        /*0050*/ 	.word	0xffffffff


	//   ....[1]....
        /*0054*/ 	.word	0xffffffff


	//   ....[2]....
        /*0058*/ 	.word	0xffffffff


	//   ....[3]....
        /*005c*/ 	.word	0xffffffff


	//   ....[4]....
        /*0060*/ 	.word	0xffffffff


	//   ....[5]....
        /*0064*/ 	.word	0xffffffff


	//   ....[6]....
        /*0068*/ 	.word	0xffffffff


	//----- nvinfo : EIATTR_COOP_GROUP_INSTR_OFFSETS
	.align		4
.L_24:
        /*006c*/ 	.byte	0x04, 0x28
        /*006e*/ 	.short	(.L_26 - .L_25)


	//   ....[0]....
.L_25:
        /*0070*/ 	.word	0x00000060


	//   ....[1]....
        /*0074*/ 	.word	0x00000070


	//   ....[2]....
        /*0078*/ 	.word	0x00000130


	//   ....[3]....
        /*007c*/ 	.word	0x00000710


	//   ....[4]....
        /*0080*/ 	.word	0x00000750


	//   ....[5]....
        /*0084*/ 	.word	0x000007d0


	//   ....[6]....
        /*0088*/ 	.word	0x00000da0


	//----- nvinfo : EIATTR_REG_RECONFIG
	.align		4
.L_26:
        /*008c*/ 	.byte	0x01, 0x54
	.zero		2


	//----- nvinfo : EIATTR_MBARRIER_INSTR_OFFSETS
	.align		4
        /*0090*/ 	.byte	0x04, 0x39
        /*0092*/ 	.short	(.L_28 - .L_27)


	//   ....[0]....
.L_27:
        /*0094*/ 	.word	0x00000250
        /*0098*/ 	.word	0x000000ff
        /*009c*/ 	.word	0x00000000
        /*00a0*/ 	.short	0x0100
        /*00a2*/ 	.byte	0x08
	.zero		1


	//   ....[1]....
        /*00a4*/ 	.word	0x00000260
        /*00a8*/ 	.word	0x000000ff
        /*00ac*/ 	.word	0x00000128
        /*00b0*/ 	.short	0x0100
        /*00b2*/ 	.byte	0x08
	.zero		1


	//   ....[2]....
        /*00b4*/ 	.word	0x00000270
        /*00b8*/ 	.word	0x000000ff
        /*00bc*/ 	.word	0x00000008
        /*00c0*/ 	.short	0x0100
        /*00c2*/ 	.byte	0x08
	.zero		1


	//   ....[3]....
        /*00c4*/ 	.word	0x00000280
        /*00c8*/ 	.word	0x000000ff
        /*00cc*/ 	.word	0x00000130
        /*00d0*/ 	.short	0x0100
        /*00d2*/ 	.byte	0x08
	.zero		1


	//   ....[4]....
        /*00d4*/ 	.word	0x00000290
        /*00d8*/ 	.word	0x000000ff
        /*00dc*/ 	.word	0x00000010
        /*00e0*/ 	.short	0x0100
        /*00e2*/ 	.byte	0x08
	.zero		1


	//   ....[5]....
        /*00e4*/ 	.word	0x000002a0
        /*00e8*/ 	.word	0x000000ff
        /*00ec*/ 	.word	0x00000138
        /*00f0*/ 	.short	0x0100
        /*00f2*/ 	.byte	0x08
	.zero		1


	//   ....[6]....
        /*00f4*/ 	.word	0x000002b0
        /*00f8*/ 	.word	0x000000ff
        /*00fc*/ 	.word	0x00000018
        /*0100*/ 	.short	0x0100
        /*0102*/ 	.byte	0x08
	.zero		1


	//   ....[7]....
        /*0104*/ 	.word	0x000002c0
        /*0108*/ 	.word	0x000000ff
        /*010c*/ 	.word	0x00000140
        /*0110*/ 	.short	0x0100
        /*0112*/ 	.byte	0x08
	.zero		1


	//   ....[8]....
        /*0114*/ 	.word	0x000002d0
        /*0118*/ 	.word	0x000000ff
        /*011c*/ 	.word	0x00000020
        /*0120*/ 	.short	0x0100
        /*0122*/ 	.byte	0x08
	.zero		1


	//   ....[9]....
        /*0124*/ 	.word	0x000002e0
        /*0128*/ 	.word	0x000000ff
        /*012c*/ 	.word	0x00000148
        /*0130*/ 	.short	0x0100
        /*0132*/ 	.byte	0x08
	.zero		1


	//   ....[10]....
        /*0134*/ 	.word	0x000002f0
        /*0138*/ 	.word	0x000000ff
        /*013c*/ 	.word	0x00000028
        /*0140*/ 	.short	0x0100
        /*0142*/ 	.byte	0x08
	.zero		1


	//   ....[11]....
        /*0144*/ 	.word	0x00000300
        /*0148*/ 	.word	0x000000ff
        /*014c*/ 	.word	0x00000150
        /*0150*/ 	.short	0x0100
        /*0152*/ 	.byte	0x08
	.zero		1


	//   ....[12]....
        /*0154*/ 	.word	0x00000310
        /*0158*/ 	.word	0x000000ff
        /*015c*/ 	.word	0x00000030
        /*0160*/ 	.short	0x0100
        /*0162*/ 	.byte	0x08
	.zero		1


	//   ....[13]....
        /*0164*/ 	.word	0x00000320
        /*0168*/ 	.word	0x000000ff
        /*016c*/ 	.word	0x00000158
        /*0170*/ 	.short	0x0100
        /*0172*/ 	.byte	0x08
	.zero		1


	//   ....[14]....
        /*0174*/ 	.word	0x00000330
        /*0178*/ 	.word	0x000000ff
        /*017c*/ 	.word	0x00000038
        /*0180*/ 	.short	0x0100
        /*0182*/ 	.byte	0x08
	.zero		1


	//   ....[15]....
        /*0184*/ 	.word	0x00000340
        /*0188*/ 	.word	0x000000ff
        /*018c*/ 	.word	0x00000160
        /*0190*/ 	.short	0x0100
        /*0192*/ 	.byte	0x08
	.zero		1


	//   ....[16]....
        /*0194*/ 	.word	0x00000350
        /*0198*/ 	.word	0x000000ff
        /*019c*/ 	.word	0x00000040
        /*01a0*/ 	.short	0x0100
        /*01a2*/ 	.byte	0x08
	.zero		1


	//   ....[17]....
        /*01a4*/ 	.word	0x00000360
        /*01a8*/ 	.word	0x000000ff
        /*01ac*/ 	.word	0x00000168
        /*01b0*/ 	.short	0x0100
        /*01b2*/ 	.byte	0x08
	.zero		1


	//   ....[18]....
        /*01b4*/ 	.word	0x00000370
        /*01b8*/ 	.word	0x000000ff
        /*01bc*/ 	.word	0x00000048
        /*01c0*/ 	.short	0x0100
        /*01c2*/ 	.byte	0x08
	.zero		1


	//   ....[19]....
        /*01c4*/ 	.word	0x00000380
        /*01c8*/ 	.word	0x000000ff
        /*01cc*/ 	.word	0x00000170
        /*01d0*/ 	.short	0x0100
        /*01d2*/ 	.byte	0x08
	.zero		1


	//   ....[20]....
        /*01d4*/ 	.word	0x00000390
        /*01d8*/ 	.word	0x000000ff
        /*01dc*/ 	.word	0x00000050
        /*01e0*/ 	.short	0x0100
        /*01e2*/ 	.byte	0x08
	.zero		1


	//   ....[21]....
        /*01e4*/ 	.word	0x000003a0
        /*01e8*/ 	.word	0x000000ff
        /*01ec*/ 	.word	0x00000178
        /*01f0*/ 	.short	0x0100
        /*01f2*/ 	.byte	0x08
	.zero		1


	//   ....[22]....
        /*01f4*/ 	.word	0x000003b0
        /*01f8*/ 	.word	0x000000ff
        /*01fc*/ 	.word	0x00000058
        /*0200*/ 	.short	0x0100
        /*0202*/ 	.byte	0x08
	.zero		1


	//   ....[23]....
        /*0204*/ 	.word	0x000003c0
        /*0208*/ 	.word	0x000000ff
        /*020c*/ 	.word	0x00000180
        /*0210*/ 	.short	0x0100
        /*0212*/ 	.byte	0x08
	.zero		1


	//   ....[24]....
        /*0214*/ 	.word	0x000003d0
        /*0218*/ 	.word	0x000000ff
        /*021c*/ 	.word	0x00000060
        /*0220*/ 	.short	0x0100
        /*0222*/ 	.byte	0x08
	.zero		1


	//   ....[25]....
        /*0224*/ 	.word	0x000003e0
        /*0228*/ 	.word	0x000000ff
        /*022c*/ 	.word	0x00000188
        /*0230*/ 	.short	0x0100
        /*0232*/ 	.byte	0x08
	.zero		1


	//   ....[26]....
        /*0234*/ 	.word	0x000003f0
        /*0238*/ 	.word	0x000000ff
        /*023c*/ 	.word	0x00000068
        /*0240*/ 	.short	0x0100
        /*0242*/ 	.byte	0x08
	.zero		1


	//   ....[27]....
        /*0244*/ 	.word	0x00000400
        /*0248*/ 	.word	0x000000ff
        /*024c*/ 	.word	0x00000190
        /*0250*/ 	.short	0x0100
        /*0252*/ 	.byte	0x08
	.zero		1


	//   ....[28]....
        /*0254*/ 	.word	0x00000410
        /*0258*/ 	.word	0x000000ff
        /*025c*/ 	.word	0x00000070
        /*0260*/ 	.short	0x0100
        /*0262*/ 	.byte	0x08
	.zero		1


	//   ....[29]....
        /*0264*/ 	.word	0x00000420
        /*0268*/ 	.word	0x000000ff
        /*026c*/ 	.word	0x00000198
        /*0270*/ 	.short	0x0100
        /*0272*/ 	.byte	0x08
	.zero		1


	//   ....[30]....
        /*0274*/ 	.word	0x00000430
        /*0278*/ 	.word	0x000000ff
        /*027c*/ 	.word	0x00000078
        /*0280*/ 	.short	0x0100
        /*0282*/ 	.byte	0x08
	.zero		1


	//   ....[31]....
        /*0284*/ 	.word	0x00000440
        /*0288*/ 	.word	0x000000ff
        /*028c*/ 	.word	0x000001a0
        /*0290*/ 	.short	0x0100
        /*0292*/ 	.byte	0x08
	.zero		1


	//   ....[32]....
        /*0294*/ 	.word	0x00000450
        /*0298*/ 	.word	0x000000ff
        /*029c*/ 	.word	0x00000080
        /*02a0*/ 	.short	0x0100
        /*02a2*/ 	.byte	0x08
	.zero		1


	//   ....[33]....
        /*02a4*/ 	.word	0x00000460
        /*02a8*/ 	.word	0x000000ff
        /*02ac*/ 	.word	0x000001a8
        /*02b0*/ 	.short	0x0100
        /*02b2*/ 	.byte	0x08
	.zero		1


	//   ....[34]....
        /*02b4*/ 	.word	0x00000470
        /*02b8*/ 	.word	0x000000ff
        /*02bc*/ 	.word	0x00000088
        /*02c0*/ 	.short	0x0100
        /*02c2*/ 	.byte	0x08
	.zero		1


	//   ....[35]....
        /*02c4*/ 	.word	0x00000480
        /*02c8*/ 	.word	0x000000ff
        /*02cc*/ 	.word	0x000001b0
        /*02d0*/ 	.short	0x0100
        /*02d2*/ 	.byte	0x08
	.zero		1


	//   ....[36]....
        /*02d4*/ 	.word	0x00000490
        /*02d8*/ 	.word	0x000000ff
        /*02dc*/ 	.word	0x00000090
        /*02e0*/ 	.short	0x0100
        /*02e2*/ 	.byte	0x08
	.zero		1


	//   ....[37]....
        /*02e4*/ 	.word	0x000004a0
        /*02e8*/ 	.word	0x000000ff
        /*02ec*/ 	.word	0x000001b8
        /*02f0*/ 	.short	0x0100
        /*02f2*/ 	.byte	0x08
	.zero		1


	//   ....[38]....
        /*02f4*/ 	.word	0x000004b0
        /*02f8*/ 	.word	0x000000ff
        /*02fc*/ 	.word	0x00000098
        /*0300*/ 	.short	0x0100
        /*0302*/ 	.byte	0x08
	.zero		1


	//   ....[39]....
        /*0304*/ 	.word	0x000004c0
        /*0308*/ 	.word	0x000000ff
        /*030c*/ 	.word	0x000001c0
        /*0310*/ 	.short	0x0100
        /*0312*/ 	.byte	0x08
	.zero		1


	//   ....[40]....
        /*0314*/ 	.word	0x000004d0
        /*0318*/ 	.word	0x000000ff
        /*031c*/ 	.word	0x000000a0
        /*0320*/ 	.short	0x0100
        /*0322*/ 	.byte	0x08
	.zero		1


	//   ....[41]....
        /*0324*/ 	.word	0x000004e0
        /*0328*/ 	.word	0x000000ff
        /*032c*/ 	.word	0x000001c8
        /*0330*/ 	.short	0x0100
        /*0332*/ 	.byte	0x08
	.zero		1


	//   ....[42]....
        /*0334*/ 	.word	0x000004f0
        /*0338*/ 	.word	0x000000ff
        /*033c*/ 	.word	0x000000a8
        /*0340*/ 	.short	0x0100
        /*0342*/ 	.byte	0x08
	.zero		1


	//   ....[43]....
        /*0344*/ 	.word	0x00000500
        /*0348*/ 	.word	0x000000ff
        /*034c*/ 	.word	0x000001d0
        /*0350*/ 	.short	0x0100
        /*0352*/ 	.byte	0x08
	.zero		1


	//   ....[44]....
        /*0354*/ 	.word	0x00000510
        /*0358*/ 	.word	0x000000ff
        /*035c*/ 	.word	0x000000b0
        /*0360*/ 	.short	0x0100
        /*0362*/ 	.byte	0x08
	.zero		1


	//   ....[45]....
        /*0364*/ 	.word	0x00000520
        /*0368*/ 	.word	0x000000ff
        /*036c*/ 	.word	0x000001d8
        /*0370*/ 	.short	0x0100
        /*0372*/ 	.byte	0x08
	.zero		1


	//   ....[46]....
        /*0374*/ 	.word	0x00000530
        /*0378*/ 	.word	0x000000ff
        /*037c*/ 	.word	0x000000b8
        /*0380*/ 	.short	0x0100
        /*0382*/ 	.byte	0x08
	.zero		1


	//   ....[47]....
        /*0384*/ 	.word	0x00000540
        /*0388*/ 	.word	0x000000ff
        /*038c*/ 	.word	0x000001e0
        /*0390*/ 	.short	0x0100
        /*0392*/ 	.byte	0x08
	.zero		1


	//   ....[48]....
        /*0394*/ 	.word	0x00000550
        /*0398*/ 	.word	0x000000ff
        /*039c*/ 	.word	0x000000c0
        /*03a0*/ 	.short	0x0100
        /*03a2*/ 	.byte	0x08
	.zero		1


	//   ....[49]....
        /*03a4*/ 	.word	0x00000560
        /*03a8*/ 	.word	0x000000ff
        /*03ac*/ 	.word	0x000001e8
        /*03b0*/ 	.short	0x0100
        /*03b2*/ 	.byte	0x08
	.zero		1


	//   ....[50]....
        /*03b4*/ 	.word	0x00000570
        /*03b8*/ 	.word	0x000000ff
        /*03bc*/ 	.word	0x000000c8
        /*03c0*/ 	.short	0x0100
        /*03c2*/ 	.byte	0x08
	.zero		1


	//   ....[51]....
        /*03c4*/ 	.word	0x00000580
        /*03c8*/ 	.word	0x000000ff
        /*03cc*/ 	.word	0x000001f0
        /*03d0*/ 	.short	0x0100
        /*03d2*/ 	.byte	0x08
	.zero		1


	//   ....[52]....
        /*03d4*/ 	.word	0x00000590
        /*03d8*/ 	.word	0x000000ff
        /*03dc*/ 	.word	0x000000d0
        /*03e0*/ 	.short	0x0100
        /*03e2*/ 	.byte	0x08
	.zero		1


	//   ....[53]....
        /*03e4*/ 	.word	0x000005a0
        /*03e8*/ 	.word	0x000000ff
        /*03ec*/ 	.word	0x000001f8
        /*03f0*/ 	.short	0x0100
        /*03f2*/ 	.byte	0x08
	.zero		1


	//   ....[54]....
        /*03f4*/ 	.word	0x000005b0
        /*03f8*/ 	.word	0x000000ff
        /*03fc*/ 	.word	0x000000d8
        /*0400*/ 	.short	0x0100
        /*0402*/ 	.byte	0x08
	.zero		1


	//   ....[55]....
        /*0404*/ 	.word	0x000005c0
        /*0408*/ 	.word	0x000000ff
        /*040c*/ 	.word	0x00000200
        /*0410*/ 	.short	0x0100
        /*0412*/ 	.byte	0x08
	.zero		1


	//   ....[56]....
        /*0414*/ 	.word	0x000005d0
        /*0418*/ 	.word	0x000000ff
        /*041c*/ 	.word	0x000000e0
        /*0420*/ 	.short	0x0100
        /*0422*/ 	.byte	0x08
	.zero		1


	//   ....[57]....
        /*0424*/ 	.word	0x000005e0
        /*0428*/ 	.word	0x000000ff
        /*042c*/ 	.word	0x00000208
        /*0430*/ 	.short	0x0100
        /*0432*/ 	.byte	0x08
	.zero		1


	//   ....[58]....
        /*0434*/ 	.word	0x000005f0
        /*0438*/ 	.word	0x000000ff
        /*043c*/ 	.word	0x000000e8
        /*0440*/ 	.short	0x0100
        /*0442*/ 	.byte	0x08
	.zero		1


	//   ....[59]....
        /*0444*/ 	.word	0x00000600
        /*0448*/ 	.word	0x000000ff
        /*044c*/ 	.word	0x00000210
        /*0450*/ 	.short	0x0100
        /*0452*/ 	.byte	0x08
	.zero		1


	//   ....[60]....
        /*0454*/ 	.word	0x00000610
        /*0458*/ 	.word	0x000000ff
        /*045c*/ 	.word	0x000000f0
        /*0460*/ 	.short	0x0100
        /*0462*/ 	.byte	0x08
	.zero		1


	//   ....[61]....
        /*0464*/ 	.word	0x00000620
        /*0468*/ 	.word	0x000000ff
        /*046c*/ 	.word	0x00000218
        /*0470*/ 	.short	0x0100
        /*0472*/ 	.byte	0x08
	.zero		1


	//   ....[62]....
        /*0474*/ 	.word	0x00000630
        /*0478*/ 	.word	0x000000ff
        /*047c*/ 	.word	0x000000f8
        /*0480*/ 	.short	0x0100
        /*0482*/ 	.byte	0x08
	.zero		1


	//   ....[63]....
        /*0484*/ 	.word	0x00000640
        /*0488*/ 	.word	0x000000ff
        /*048c*/ 	.word	0x00000220
        /*0490*/ 	.short	0x0100
        /*0492*/ 	.byte	0x08
	.zero		1


	//   ....[64]....
        /*0494*/ 	.word	0x00000650
        /*0498*/ 	.word	0x000000ff
        /*049c*/ 	.word	0x00000100
        /*04a0*/ 	.short	0x0100
        /*04a2*/ 	.byte	0x08
	.zero		1


	//   ....[65]....
        /*04a4*/ 	.word	0x00000660
        /*04a8*/ 	.word	0x000000ff
        /*04ac*/ 	.word	0x00000228
        /*04b0*/ 	.short	0x0100
        /*04b2*/ 	.byte	0x08
	.zero		1


	//   ....[66]....
        /*04b4*/ 	.word	0x00000670
        /*04b8*/ 	.word	0x000000ff
        /*04bc*/ 	.word	0x00000108
        /*04c0*/ 	.short	0x0100
        /*04c2*/ 	.byte	0x08
	.zero		1


	//   ....[67]....
        /*04c4*/ 	.word	0x00000680
        /*04c8*/ 	.word	0x000000ff
        /*04cc*/ 	.word	0x00000230
        /*04d0*/ 	.short	0x0100
        /*04d2*/ 	.byte	0x08
	.zero		1


	//   ....[68]....
        /*04d4*/ 	.word	0x00000690
        /*04d8*/ 	.word	0x000000ff
        /*04dc*/ 	.word	0x00000110
        /*04e0*/ 	.short	0x0100
        /*04e2*/ 	.byte	0x08
	.zero		1


	//   ....[69]....
        /*04e4*/ 	.word	0x000006a0
        /*04e8*/ 	.word	0x000000ff
        /*04ec*/ 	.word	0x00000238
        /*04f0*/ 	.short	0x0100
        /*04f2*/ 	.byte	0x08
	.zero		1


	//   ....[70]....
        /*04f4*/ 	.word	0x000006b0
        /*04f8*/ 	.word	0x000000ff
        /*04fc*/ 	.word	0x00000118
        /*0500*/ 	.short	0x0100
        /*0502*/ 	.byte	0x08
	.zero		1


	//   ....[71]....
        /*0504*/ 	.word	0x000006c0
        /*0508*/ 	.word	0x000000ff
        /*050c*/ 	.word	0x00000240
        /*0510*/ 	.short	0x0100
        /*0512*/ 	.byte	0x08
	.zero		1


	//   ....[72]....
        /*0514*/ 	.word	0x000006d0
        /*0518*/ 	.word	0x000000ff
        /*051c*/ 	.word	0x00000120
        /*0520*/ 	.short	0x0100
        /*0522*/ 	.byte	0x08
	.zero		1


	//   ....[73]....
        /*0524*/ 	.word	0x000006e0
        /*0528*/ 	.word	0x000000ff
        /*052c*/ 	.word	0x00000248
        /*0530*/ 	.short	0x0100
        /*0532*/ 	.byte	0x08
	.zero		1


	//   ....[74]....
        /*0534*/ 	.word	0x00000c10
        /*0538*/ 	.word	0x000000ff
        /*053c*/ 	.word	0x00000280
        /*0540*/ 	.short	0x0100
        /*0542*/ 	.byte	0x08
	.zero		1


	//   ....[75]....
        /*0544*/ 	.word	0x00000cb0
        /*0548*/ 	.word	0x000000ff
        /*054c*/ 	.word	0x00000288
        /*0550*/ 	.short	0x0100
        /*0552*/ 	.byte	0x08
	.zero		1


	//   ....[76]....
        /*0554*/ 	.word	0x00000d20
        /*0558*/ 	.word	0x000000ff
        /*055c*/ 	.word	0x00000260
        /*0560*/ 	.short	0x0100
        /*0562*/ 	.byte	0x09
	.zero		1


	//   ....[77]....
        /*0564*/ 	.word	0x00000d30
        /*0568*/ 	.word	0x000000ff
        /*056c*/ 	.word	0x00000268
        /*0570*/ 	.short	0x0100
        /*0572*/ 	.byte	0x09
	.zero		1


	//   ....[78]....
        /*0574*/ 	.word	0x00000d40
        /*0578*/ 	.word	0x000000ff
        /*057c*/ 	.word	0x00000270
        /*0580*/ 	.short	0x0100
        /*0582*/ 	.byte	0x09
	.zero		1


	//   ....[79]....
        /*0584*/ 	.word	0x00000d50
        /*0588*/ 	.word	0x000000ff
        /*058c*/ 	.word	0x00000278
        /*0590*/ 	.short	0x0100
        /*0592*/ 	.byte	0x09
	.zero		1


	//   ....[80]....
        /*0594*/ 	.word	0x00001ad0
        /*0598*/ 	.word	0x000000ff
        /*059c*/ 	.word	0xfffffff8
        /*05a0*/ 	.short	0x010a
        /*05a2*/ 	.byte	0x0b
	.zero		1


	//   ....[81]....
        /*05a4*/ 	.word	0x00001fb0
        /*05a8*/ 	.word	0x000000ff
        /*05ac*/ 	.word	0x00000000
        /*05b0*/ 	.short	0x010a
        /*05b2*/ 	.byte	0x06
	.zero		1


	//   ....[82]....
        /*05b4*/ 	.word	0x00001ff0
        /*05b8*/ 	.word	0x000000ff
        /*05bc*/ 	.word	0x00000000
        /*05c0*/ 	.short	0x010a
        /*05c2*/ 	.byte	0x06
	.zero		1


	//   ....[83]....
        /*05c4*/ 	.word	0x000028a0
        /*05c8*/ 	.word	0x000000ff
        /*05cc*/ 	.word	0x00000000
        /*05d0*/ 	.short	0x010a
        /*05d2*/ 	.byte	0x10
	.zero		1


	//   ....[84]....
        /*05d4*/ 	.word	0x000028e0
        /*05d8*/ 	.word	0x000000ff
        /*05dc*/ 	.word	0x00000000
        /*05e0*/ 	.short	0x010a
        /*05e2*/ 	.byte	0x10
	.zero		1


	//   ....[85]....
        /*05e4*/ 	.word	0x00002ef0
        /*05e8*/ 	.word	0x00000015
        /*05ec*/ 	.word	0x00000000
        /*05f0*/ 	.short	0x0101
        /*05f2*/ 	.byte	0x3f
	.zero		1


	//   ....[86]....
        /*05f4*/ 	.word	0x00003470
        /*05f8*/ 	.word	0x00000013
        /*05fc*/ 	.word	0x00000000
        /*0600*/ 	.short	0x0101
        /*0602*/ 	.byte	0x16
	.zero		1


	//   ....[87]....
        /*0604*/ 	.word	0x000035b0
        /*0608*/ 	.word	0x00000012
        /*060c*/ 	.word	0x00000000
        /*0610*/ 	.short	0x0101
        /*0612*/ 	.byte	0x3f
	.zero		1


	//   ....[88]....
        /*0614*/ 	.word	0x00003670
        /*0618*/ 	.word	0x000000ff
        /*061c*/ 	.word	0x00000008
        /*0620*/ 	.short	0x010a
        /*0622*/ 	.byte	0x0b
	.zero		1


	//   ....[89]....
        /*0624*/ 	.word	0x00007f30
        /*0628*/ 	.word	0x00000004
        /*062c*/ 	.word	0x00000000
        /*0630*/ 	.short	0x0101
        /*0632*/ 	.byte	0x16
	.zero		1


	//   ....[90]....
        /*0634*/ 	.word	0x00008930
        /*0638*/ 	.word	0x00000013
        /*063c*/ 	.word	0x00000128
        /*0640*/ 	.short	0x010a
        /*0642*/ 	.byte	0x3f
	.zero		1


	//   ....[91]....
        /*0644*/ 	.word	0x00008d50
        /*0648*/ 	.word	0x0000000a
        /*064c*/ 	.word	0x00000288
        /*0650*/ 	.short	0x0101
        /*0652*/ 	.byte	0x3f
	.zero		1


	//   ....[92]....
        /*0654*/ 	.word	0x00009460
        /*0658*/ 	.word	0x00000005
        /*065c*/ 	.word	0x00000000
        /*0660*/ 	.short	0x010a
        /*0662*/ 	.byte	0x3f
	.zero		1


	//   ....[93]....
        /*0664*/ 	.word	0x000094e0
        /*0668*/ 	.word	0x00000007
        /*066c*/ 	.word	0x00000000
        /*0670*/ 	.short	0x010a
        /*0672*/ 	.byte	0x3f
	.zero		1


	//   ....[94]....
        /*0674*/ 	.word	0x00009570
        /*0678*/ 	.word	0x00000006
        /*067c*/ 	.word	0x00000000
        /*0680*/ 	.short	0x010a
        /*0682*/ 	.byte	0x3f
	.zero		1


	//   ....[95]....
        /*0684*/ 	.word	0x00009600
        /*0688*/ 	.word	0x00000009
        /*068c*/ 	.word	0x00000000
        /*0690*/ 	.short	0x010a
        /*0692*/ 	.byte	0x3f
	.zero		1


	//   ....[96]....
        /*0694*/ 	.word	0x00009690
        /*0698*/ 	.word	0x00000006
        /*069c*/ 	.word	0x00000000
        /*06a0*/ 	.short	0x010a
        /*06a2*/ 	.byte	0x3f
	.zero		1


	//   ....[97]....
        /*06a4*/ 	.word	0x00009720
        /*06a8*/ 	.word	0x00000009
        /*06ac*/ 	.word	0x00000000
        /*06b0*/ 	.short	0x010a
        /*06b2*/ 	.byte	0x3f
	.zero		1


	//   ....[98]....
        /*06b4*/ 	.word	0x000097b0
        /*06b8*/ 	.word	0x00000006
        /*06bc*/ 	.word	0x00000000
        /*06c0*/ 	.short	0x010a
        /*06c2*/ 	.byte	0x3f
	.zero		1


	//   ....[99]....
        /*06c4*/ 	.word	0x00009840
        /*06c8*/ 	.word	0x00000009
        /*06cc*/ 	.word	0x00000000
        /*06d0*/ 	.short	0x010a
        /*06d2*/ 	.byte	0x3f
	.zero		1


	//   ....[100]....
        /*06d4*/ 	.word	0x000098d0
        /*06d8*/ 	.word	0x00000006
        /*06dc*/ 	.word	0x00000000
        /*06e0*/ 	.short	0x010a
        /*06e2*/ 	.byte	0x3f
	.zero		1


	//   ....[101]....
        /*06e4*/ 	.word	0x00009960
        /*06e8*/ 	.word	0x00000009
        /*06ec*/ 	.word	0x00000000
        /*06f0*/ 	.short	0x010a
        /*06f2*/ 	.byte	0x3f
	.zero		1


	//   ....[102]....
        /*06f4*/ 	.word	0x000099f0
        /*06f8*/ 	.word	0x00000006
        /*06fc*/ 	.word	0x00000000
        /*0700*/ 	.short	0x010a
        /*0702*/ 	.byte	0x3f
	.zero		1


	//   ....[103]....
        /*0704*/ 	.word	0x00009a80
        /*0708*/ 	.word	0x00000009
        /*070c*/ 	.word	0x00000000
        /*0710*/ 	.short	0x010a
        /*0712*/ 	.byte	0x3f
	.zero		1


	//   ....[104]....
        /*0714*/ 	.word	0x00009b10
        /*0718*/ 	.word	0x00000006
        /*071c*/ 	.word	0x00000000
        /*0720*/ 	.short	0x010a
        /*0722*/ 	.byte	0x3f
	.zero		1


	//   ....[105]....
        /*0724*/ 	.word	0x00009ba0
        /*0728*/ 	.word	0x00000009
        /*072c*/ 	.word	0x00000000
        /*0730*/ 	.short	0x010a
        /*0732*/ 	.byte	0x3f
	.zero		1


	//   ....[106]....
        /*0734*/ 	.word	0x00009c30
        /*0738*/ 	.word	0x00000006
        /*073c*/ 	.word	0x00000000
        /*0740*/ 	.short	0x010a
        /*0742*/ 	.byte	0x3f
	.zero		1


	//   ....[107]....
        /*0744*/ 	.word	0x00009cc0
        /*0748*/ 	.word	0x00000009
        /*074c*/ 	.word	0x00000000
        /*0750*/ 	.short	0x010a
        /*0752*/ 	.byte	0x3f
	.zero		1


	//   ....[108]....
        /*0754*/ 	.word	0x00009d50
        /*0758*/ 	.word	0x00000006
        /*075c*/ 	.word	0x00000000
        /*0760*/ 	.short	0x010a
        /*0762*/ 	.byte	0x3f
	.zero		1


	//   ....[109]....
        /*0764*/ 	.word	0x00009de0
        /*0768*/ 	.word	0x00000009
        /*076c*/ 	.word	0x00000000
        /*0770*/ 	.short	0x010a
        /*0772*/ 	.byte	0x3f
	.zero		1


	//   ....[110]....
        /*0774*/ 	.word	0x00009e70
        /*0778*/ 	.word	0x00000006
        /*077c*/ 	.word	0x00000000
        /*0780*/ 	.short	0x010a
        /*0782*/ 	.byte	0x3f
	.zero		1


	//   ....[111]....
        /*0784*/ 	.word	0x00009f00
        /*0788*/ 	.word	0x00000009
        /*078c*/ 	.word	0x00000000
        /*0790*/ 	.short	0x010a
        /*0792*/ 	.byte	0x3f
	.zero		1


	//   ....[112]....
        /*0794*/ 	.word	0x00009f90
        /*0798*/ 	.word	0x00000006
        /*079c*/ 	.word	0x00000000
        /*07a0*/ 	.short	0x010a
        /*07a2*/ 	.byte	0x3f
	.zero		1


	//   ....[113]....
        /*07a4*/ 	.word	0x0000a020
        /*07a8*/ 	.word	0x00000009
        /*07ac*/ 	.word	0x00000000
        /*07b0*/ 	.short	0x010a
        /*07b2*/ 	.byte	0x3f
	.zero		1


	//   ....[114]....
        /*07b4*/ 	.word	0x0000a0b0
        /*07b8*/ 	.word	0x00000006
        /*07bc*/ 	.word	0x00000000
        /*07c0*/ 	.short	0x010a
        /*07c2*/ 	.byte	0x3f
	.zero		1


	//   ....[115]....
        /*07c4*/ 	.word	0x0000a140
        /*07c8*/ 	.word	0x00000009
        /*07cc*/ 	.word	0x00000000
        /*07d0*/ 	.short	0x010a
        /*07d2*/ 	.byte	0x3f
	.zero		1


	//   ....[116]....
        /*07d4*/ 	.word	0x0000a1d0
        /*07d8*/ 	.word	0x00000006
        /*07dc*/ 	.word	0x00000000
        /*07e0*/ 	.short	0x010a
        /*07e2*/ 	.byte	0x3f
	.zero		1


	//   ....[117]....
        /*07e4*/ 	.word	0x0000a260
        /*07e8*/ 	.word	0x00000009
        /*07ec*/ 	.word	0x00000000
        /*07f0*/ 	.short	0x010a
        /*07f2*/ 	.byte	0x3f
	.zero		1


	//   ....[118]....
        /*07f4*/ 	.word	0x0000a2f0
        /*07f8*/ 	.word	0x00000006
        /*07fc*/ 	.word	0x00000000
        /*0800*/ 	.short	0x010a
        /*0802*/ 	.byte	0x3f
	.zero		1


	//   ....[119]....
        /*0804*/ 	.word	0x0000a380
        /*0808*/ 	.word	0x00000009
        /*080c*/ 	.word	0x00000000
        /*0810*/ 	.short	0x010a
        /*0812*/ 	.byte	0x3f
	.zero		1


	//   ....[120]....
        /*0814*/ 	.word	0x0000a410
        /*0818*/ 	.word	0x00000006
        /*081c*/ 	.word	0x00000000
        /*0820*/ 	.short	0x010a
        /*0822*/ 	.byte	0x3f
	.zero		1


	//   ....[121]....
        /*0824*/ 	.word	0x0000a4a0
        /*0828*/ 	.word	0x00000009
        /*082c*/ 	.word	0x00000000
        /*0830*/ 	.short	0x010a
        /*0832*/ 	.byte	0x3f
	.zero		1


	//   ....[122]....
        /*0834*/ 	.word	0x0000a530
        /*0838*/ 	.word	0x00000006
        /*083c*/ 	.word	0x00000000
        /*0840*/ 	.short	0x010a
        /*0842*/ 	.byte	0x3f
	.zero		1


	//   ....[123]....
        /*0844*/ 	.word	0x0000a5c0
        /*0848*/ 	.word	0x00000009
        /*084c*/ 	.word	0x00000000
        /*0850*/ 	.short	0x010a
        /*0852*/ 	.byte	0x3f
	.zero		1


	//   ....[124]....
        /*0854*/ 	.word	0x0000a650
        /*0858*/ 	.word	0x00000006
        /*085c*/ 	.word	0x00000000
        /*0860*/ 	.short	0x010a
        /*0862*/ 	.byte	0x3f
	.zero		1


	//   ....[125]....
        /*0864*/ 	.word	0x0000a6e0
        /*0868*/ 	.word	0x00000009
        /*086c*/ 	.word	0x00000000
        /*0870*/ 	.short	0x010a
        /*0872*/ 	.byte	0x3f
	.zero		1


	//   ....[126]....
        /*0874*/ 	.word	0x0000a770
        /*0878*/ 	.word	0x00000008
        /*087c*/ 	.word	0x00000000
        /*0880*/ 	.short	0x010a
        /*0882*/ 	.byte	0x3f
	.zero		1


	//   ....[127]....
        /*0884*/ 	.word	0x0000a800
        /*0888*/ 	.word	0x0000000b
        /*088c*/ 	.word	0x00000000
        /*0890*/ 	.short	0x010a
        /*0892*/ 	.byte	0x3f
	.zero		1


	//   ....[128]....
        /*0894*/ 	.word	0x0000a890
        /*0898*/ 	.word	0x00000003
        /*089c*/ 	.word	0x00000000
        /*08a0*/ 	.short	0x010a
        /*08a2*/ 	.byte	0x3f
	.zero		1


	//   ....[129]....
        /*08a4*/ 	.word	0x0000a900
        /*08a8*/ 	.word	0x00000013
        /*08ac*/ 	.word	0xfffffff8
        /*08b0*/ 	.short	0x010a
        /*08b2*/ 	.byte	0x3f
	.zero		1


	//   ....[130]....
        /*08b4*/ 	.word	0x0000a960
        /*08b8*/ 	.word	0x00000013
        /*08bc*/ 	.word	0x00000000
        /*08c0*/ 	.short	0x010a
        /*08c2*/ 	.byte	0x3f
	.zero		1


	//   ....[131]....
        /*08c4*/ 	.word	0x0000a9c0
        /*08c8*/ 	.word	0x00000015
        /*08cc*/ 	.word	0x00000000
        /*08d0*/ 	.short	0x010a
        /*08d2*/ 	.byte	0x3f
	.zero		1


	//   ....[132]....
        /*08d4*/ 	.word	0x0000aa20
        /*08d8*/ 	.word	0x00000013
        /*08dc*/ 	.word	0x00000008
        /*08e0*/ 	.short	0x010a
        /*08e2*/ 	.byte	0x3f
	.zero		1


	//   ....[133]....
        /*08e4*/ 	.word	0x0000aaf0
        /*08e8*/ 	.word	0x00000013
        /*08ec*/ 	.word	0x00000128
        /*08f0*/ 	.short	0x010a
        /*08f2*/ 	.byte	0x3f
	.zero		1


	//   ....[134]....
        /*08f4*/ 	.word	0x0000abd0
        /*08f8*/ 	.word	0x00000005
        /*08fc*/ 	.word	0x00000000
        /*0900*/ 	.short	0x010a
        /*0902*/ 	.byte	0x3f
	.zero		1


	//   ....[135]....
        /*0904*/ 	.word	0x0000ac20
        /*0908*/ 	.word	0x00000007
        /*090c*/ 	.word	0x00000000
        /*0910*/ 	.short	0x010a
        /*0912*/ 	.byte	0x3f
	.zero		1


	//   ....[136]....
        /*0914*/ 	.word	0x0000ac70
        /*0918*/ 	.word	0x00000006
        /*091c*/ 	.word	0x00000000
        /*0920*/ 	.short	0x010a
        /*0922*/ 	.byte	0x3f
	.zero		1


	//   ....[137]....
        /*0924*/ 	.word	0x0000acc0
        /*0928*/ 	.word	0x00000009
        /*092c*/ 	.word	0x00000000
        /*0930*/ 	.short	0x010a
        /*0932*/ 	.byte	0x3f
	.zero		1


	//   ....[138]....
        /*0934*/ 	.word	0x0000ad10
        /*0938*/ 	.word	0x00000006
        /*093c*/ 	.word	0x00000000
        /*0940*/ 	.short	0x010a
        /*0942*/ 	.byte	0x3f
	.zero		1


	//   ....[139]....
        /*0944*/ 	.word	0x0000ad60
        /*0948*/ 	.word	0x00000009
        /*094c*/ 	.word	0x00000000
        /*0950*/ 	.short	0x010a
        /*0952*/ 	.byte	0x3f
	.zero		1


	//   ....[140]....
        /*0954*/ 	.word	0x0000adb0
        /*0958*/ 	.word	0x00000006
        /*095c*/ 	.word	0x00000000
        /*0960*/ 	.short	0x010a
        /*0962*/ 	.byte	0x3f
	.zero		1


	//   ....[141]....
        /*0964*/ 	.word	0x0000ae00
        /*0968*/ 	.word	0x00000009
        /*096c*/ 	.word	0x00000000
        /*0970*/ 	.short	0x010a
        /*0972*/ 	.byte	0x3f
	.zero		1


	//   ....[142]....
        /*0974*/ 	.word	0x0000ae50
        /*0978*/ 	.word	0x00000006
        /*097c*/ 	.word	0x00000000
        /*0980*/ 	.short	0x010a
        /*0982*/ 	.byte	0x3f
	.zero		1


	//   ....[143]....
        /*0984*/ 	.word	0x0000aea0
        /*0988*/ 	.word	0x00000009
        /*098c*/ 	.word	0x00000000
        /*0990*/ 	.short	0x010a
        /*0992*/ 	.byte	0x3f
	.zero		1


	//   ....[144]....
        /*0994*/ 	.word	0x0000aef0
        /*0998*/ 	.word	0x00000006
        /*099c*/ 	.word	0x00000000
        /*09a0*/ 	.short	0x010a
        /*09a2*/ 	.byte	0x3f
	.zero		1


	//   ....[145]....
        /*09a4*/ 	.word	0x0000af40
        /*09a8*/ 	.word	0x00000009
        /*09ac*/ 	.word	0x00000000
        /*09b0*/ 	.short	0x010a
        /*09b2*/ 	.byte	0x3f
	.zero		1


	//   ....[146]....
        /*09b4*/ 	.word	0x0000af90
        /*09b8*/ 	.word	0x00000006
        /*09bc*/ 	.word	0x00000000
        /*09c0*/ 	.short	0x010a
        /*09c2*/ 	.byte	0x3f
	.zero		1


	//   ....[147]....
        /*09c4*/ 	.word	0x0000afe0
        /*09c8*/ 	.word	0x00000009
        /*09cc*/ 	.word	0x00000000
        /*09d0*/ 	.short	0x010a
        /*09d2*/ 	.byte	0x3f
	.zero		1


	//   ....[148]....
        /*09d4*/ 	.word	0x0000b030
        /*09d8*/ 	.word	0x00000006
        /*09dc*/ 	.word	0x00000000
        /*09e0*/ 	.short	0x010a
        /*09e2*/ 	.byte	0x3f
	.zero		1


	//   ....[149]....
        /*09e4*/ 	.word	0x0000b080
        /*09e8*/ 	.word	0x00000009
        /*09ec*/ 	.word	0x00000000
        /*09f0*/ 	.short	0x010a
        /*09f2*/ 	.byte	0x3f
	.zero		1


	//   ....[150]....
        /*09f4*/ 	.word	0x0000b0d0
        /*09f8*/ 	.word	0x00000006
        /*09fc*/ 	.word	0x00000000
        /*0a00*/ 	.short	0x010a
        /*0a02*/ 	.byte	0x3f
	.zero		1


	//   ....[151]....
        /*0a04*/ 	.word	0x0000b120
        /*0a08*/ 	.word	0x00000009
        /*0a0c*/ 	.word	0x00000000
        /*0a10*/ 	.short	0x010a
        /*0a12*/ 	.byte	0x3f
	.zero		1


	//   ....[152]....
        /*0a14*/ 	.word	0x0000b170
        /*0a18*/ 	.word	0x00000006
        /*0a1c*/ 	.word	0x00000000
        /*0a20*/ 	.short	0x010a
        /*0a22*/ 	.byte	0x3f
	.zero		1


	//   ....[153]....
        /*0a24*/ 	.word	0x0000b1c0
        /*0a28*/ 	.word	0x00000009
        /*0a2c*/ 	.word	0x00000000
        /*0a30*/ 	.short	0x010a
        /*0a32*/ 	.byte	0x3f
	.zero		1


	//   ....[154]....
        /*0a34*/ 	.word	0x0000b210
        /*0a38*/ 	.word	0x00000006
        /*0a3c*/ 	.word	0x00000000
        /*0a40*/ 	.short	0x010a
        /*0a42*/ 	.byte	0x3f
	.zero		1


	//   ....[155]....
        /*0a44*/ 	.word	0x0000b260
        /*0a48*/ 	.word	0x00000009
        /*0a4c*/ 	.word	0x00000000
        /*0a50*/ 	.short	0x010a
        /*0a52*/ 	.byte	0x3f
	.zero		1


	//   ....[156]....
        /*0a54*/ 	.word	0x0000b2b0
        /*0a58*/ 	.word	0x00000006
        /*0a5c*/ 	.word	0x00000000
        /*0a60*/ 	.short	0x010a
        /*0a62*/ 	.byte	0x3f
	.zero		1


	//   ....[157]....
        /*0a64*/ 	.word	0x0000b300
        /*0a68*/ 	.word	0x00000009
        /*0a6c*/ 	.word	0x00000000
        /*0a70*/ 	.short	0x010a
        /*0a72*/ 	.byte	0x3f
	.zero		1


	//   ....[158]....
        /*0a74*/ 	.word	0x0000b350
        /*0a78*/ 	.word	0x00000006
        /*0a7c*/ 	.word	0x00000000
        /*0a80*/ 	.short	0x010a
        /*0a82*/ 	.byte	0x3f
	.zero		1


	//   ....[159]....
        /*0a84*/ 	.word	0x0000b3a0
        /*0a88*/ 	.word	0x00000009
        /*0a8c*/ 	.word	0x00000000
        /*0a90*/ 	.short	0x010a
        /*0a92*/ 	.byte	0x3f
	.zero		1


	//   ....[160]....
        /*0a94*/ 	.word	0x0000b3f0
        /*0a98*/ 	.word	0x00000006
        /*0a9c*/ 	.word	0x00000000
        /*0aa0*/ 	.short	0x010a
        /*0aa2*/ 	.byte	0x3f
	.zero		1


	//   ....[161]....
        /*0aa4*/ 	.word	0x0000b440
        /*0aa8*/ 	.word	0x00000009
        /*0aac*/ 	.word	0x00000000
        /*0ab0*/ 	.short	0x010a
        /*0ab2*/ 	.byte	0x3f
	.zero		1


	//   ....[162]....
        /*0ab4*/ 	.word	0x0000b490
        /*0ab8*/ 	.word	0x00000006
        /*0abc*/ 	.word	0x00000000
        /*0ac0*/ 	.short	0x010a
        /*0ac2*/ 	.byte	0x3f
	.zero		1


	//   ....[163]....
        /*0ac4*/ 	.word	0x0000b4e0
        /*0ac8*/ 	.word	0x00000009
        /*0acc*/ 	.word	0x00000000
        /*0ad0*/ 	.short	0x010a
        /*0ad2*/ 	.byte	0x3f
	.zero		1


	//   ....[164]....
        /*0ad4*/ 	.word	0x0000b530
        /*0ad8*/ 	.word	0x00000006
        /*0adc*/ 	.word	0x00000000
        /*0ae0*/ 	.short	0x010a
        /*0ae2*/ 	.byte	0x3f
	.zero		1


	//   ....[165]....
        /*0ae4*/ 	.word	0x0000b580
        /*0ae8*/ 	.word	0x00000009
        /*0aec*/ 	.word	0x00000000
        /*0af0*/ 	.short	0x010a
        /*0af2*/ 	.byte	0x3f
	.zero		1


	//   ....[166]....
        /*0af4*/ 	.word	0x0000b5d0
        /*0af8*/ 	.word	0x00000006
        /*0afc*/ 	.word	0x00000000
        /*0b00*/ 	.short	0x010a
        /*0b02*/ 	.byte	0x3f
	.zero		1


	//   ....[167]....
        /*0b04*/ 	.word	0x0000b620
        /*0b08*/ 	.word	0x00000009
        /*0b0c*/ 	.word	0x00000000
        /*0b10*/ 	.short	0x010a
        /*0b12*/ 	.byte	0x3f
	.zero		1


	//   ....[168]....
        /*0b14*/ 	.word	0x0000b670
        /*0b18*/ 	.word	0x00000008
        /*0b1c*/ 	.word	0x00000000
        /*0b20*/ 	.short	0x010a
        /*0b22*/ 	.byte	0x3f
	.zero		1


	//   ....[169]....
        /*0b24*/ 	.word	0x0000b6c0
        /*0b28*/ 	.word	0x0000000b
        /*0b2c*/ 	.word	0x00000000
        /*0b30*/ 	.short	0x010a
        /*0b32*/ 	.byte	0x3f
	.zero		1


	//----- nvinfo : EIATTR_NUM_MBARRIERS
	.align		4
.L_28:
        /*0b34*/ 	.byte	0x03, 0x38
        /*0b36*/ 	.short	0x0050


	//----- nvinfo : EIATTR_EXIT_INSTR_OFFSETS
	.align		4
        /*0b38*/ 	.byte	0x04, 0x1c
        /*0b3a*/ 	.short	(.L_30 - .L_29)


	//   ....[0]....
.L_29:
        /*0b3c*/ 	.word	0x00001810


	//   ....[1]....
        /*0b40*/ 	.word	0x00001870


	//   ....[2]....
        /*0b44*/ 	.word	0x00008540


	//   ....[3]....
        /*0b48*/ 	.word	0x00008570


	//   ....[4]....
        /*0b4c*/ 	.word	0x0000a8e0


	//----- nvinfo : EIATTR_MAX_THREADS
	.align		4
.L_30:
        /*0b50*/ 	.byte	0x04, 0x05
        /*0b52*/ 	.short	(.L_32 - .L_31)
.L_31:
        /*0b54*/ 	.word	0x00000180
        /*0b58*/ 	.word	0x00000001
        /*0b5c*/ 	.word	0x00000001


	//----- nvinfo : EIATTR_CRS_STACK_SIZE
	.align		4
.L_32:
        /*0b60*/ 	.byte	0x04, 0x1e
        /*0b62*/ 	.short	(.L_34 - .L_33)
.L_33:
        /*0b64*/ 	.word	0x00000000


	//----- nvinfo : EIATTR_CBANK_PARAM_SIZE
	.align		4
.L_34:
        /*0b68*/ 	.byte	0x03, 0x19
        /*0b6a*/ 	.short	0x0470


	//----- nvinfo : EIATTR_PARAM_CBANK
	.align		4
        /*0b6c*/ 	.byte	0x04, 0x0a
        /*0b6e*/ 	.short	(.L_36 - .L_35)
	.align		4
.L_35:
        /*0b70*/ 	.word	index@(.nv.constant0._ZN7cutlass13device_kernelINS_4gemm6kernel13GemmUniversalIN4cute5tupleIJiiiiEEENS1_10collective13CollectiveMmaINS1_37MainloopSm90TmaGmmaWarpSpecializedFP8ILi37ENS5_IJNS4_1CILi2EEENSA_ILi4EEENSA_ILi1EEEEEENS1_32KernelTmaWarpSpecializedPingpongEEENS5_IJNSA_ILi64EEENSA_ILi128EEENSA_ILi32EEEEEENS_12float_e4m3_tENS5_IJlSD_lEEESL_SM_NS4_8TiledMMAINS4_8MMA_AtomIJNS4_4SM904GMMA31MMA_64x128x32_F32E4M3E4M3_SS_TNILNSQ_7ScaleInE1ELSS_1EEEEEENS4_6LayoutINS5_IJSD_SD_SD_EEENS5_IJNSA_ILi0EEESX_SX_EEEEENS5_IJNS4_10UnderscoreES10_S10_EEEEENS4_23SM90_TMA_LOAD_MULTICASTENS4_14ComposedLayoutINS4_7SwizzleILi1ELi4ELi3EEENS4_18smem_ptr_flag_bitsILi8EEENSV_INS5_IJNSA_ILi8EEESJ_EEENS5_IJSJ_SD_EEEEEEEvNS4_8identityES13_S1D_vS1E_EENS_8epilogue10collective6detail29Sm90TmaWarpSpecializedAdapterINS1H_15DefaultEpilogueISL_SM_SM_NS1G_6thread17LinearCombinationISL_Li1EffLNS1L_9ScaleType4KindE0ELNS_15FloatRoundStyleE2ESL_EENS1_15EpilogueDefaultEEEEEvvEEEEvNT_6ParamsE)
        /*0b74*/ 	.short	0x0210
        /*0b76*/ 	.short	0x0470


	//----- nvinfo : EIATTR_SW_WAR
	.align		4
.L_36:
        /*0b78*/ 	.byte	0x04, 0x36
        /*0b7a*/ 	.short	(.L_38 - .L_37)
.L_37:
        /*0b7c*/ 	.word	0x00000008
.L_38:


//--------------------- .nv.callgraph             --------------------------
	.section	.nv.callgraph,"",@"SHT_CUDA_CALLGRAPH"
	.align	4
	.sectionentsize	8
	.align		4
        /*0000*/ 	.word	0x00000000
	.align		4
        /*0004*/ 	.word	0xffffffff
	.align		4
        /*0008*/ 	.word	0x00000000
	.align		4
        /*000c*/ 	.word	0xfffffffe
	.align		4
        /*0010*/ 	.word	0x00000000
	.align		4
        /*0014*/ 	.word	0xfffffffd
	.align		4
        /*0018*/ 	.word	0x00000000
	.align		4
        /*001c*/ 	.word	0xfffffffc


//--------------------- .nv.constant4             --------------------------
	.section	.nv.constant4,"a",@progbits
	.align	8
	.align		8
.nv.constant4:
        /*0000*/ 	.dword	_ZN40_INTERNAL_c12f52dc_4_k_cu_2e506e17_246514cuda3std3__45__cpo5beginE
	.align		8
        /*0008*/ 	.dword	_ZN40_INTERNAL_c12f52dc_4_k_cu_2e506e17_246514cuda3std3__45__cpo3endE
	.align		8
        /*0010*/ 	.dword	_ZN40_INTERNAL_c12f52dc_4_k_cu_2e506e17_246514cuda3std3__45__cpo6cbeginE
	.align		8
        /*0018*/ 	.dword	_ZN40_INTERNAL_c12f52dc_4_k_cu_2e506e17_246514cuda3std3__45__cpo4cendE
	.align		8
        /*0020*/ 	.dword	_ZN40_INTERNAL_c12f52dc_4_k_cu_2e506e17_246514cuda3std3__442_GLOBAL__N__c12f52dc_4_k_cu_2e506e17_246516ignoreE
	.align		8
        /*0028*/ 	.dword	_ZN40_INTERNAL_c12f52dc_4_k_cu_2e506e17_246514cuda3std3__419piecewise_constructE
	.align		8
        /*0030*/ 	.dword	_ZN40_INTERNAL_c12f52dc_4_k_cu_2e506e17_246514cuda3std3__48in_placeE
	.align		8
        /*0038*/ 	.dword	_ZN40_INTERNAL_c12f52dc_4_k_cu_2e506e17_246514cuda3std6ranges3__45__cpo4swapE
	.align		8
        /*0040*/ 	.dword	_ZN40_INTERNAL_c12f52dc_4_k_cu_2e506e17_246514cuda3std6ranges3__45__cpo9iter_moveE
	.align		8
        /*0048*/ 	.dword	_ZN40_INTERNAL_c12f52dc_4_k_cu_2e506e17_246514cute7productE
	.align		8
        /*0050*/ 	.dword	_ZN40_INTERNAL_c12f52dc_4_k_cu_2e506e17_246514cute1_E


//--------------------- .text._ZN7cutlass13device_kernelINS_4gemm6kernel13GemmUniversalIN4cute5tupleIJiiiiEEENS1_10collective13CollectiveMmaINS1_37MainloopSm90TmaGmmaWarpSpecializedFP8ILi37ENS5_IJNS4_1CILi2EEENSA_ILi4EEENSA_ILi1EEEEEENS1_32KernelTmaWarpSpecializedPingpongEEENS5_IJNSA_ILi64EEENSA_ILi128EEENSA_ILi32EEEEEENS_12float_e4m3_tENS5_IJlSD_lEEESL_SM_NS4_8TiledMMAINS4_8MMA_AtomIJNS4_4SM904GMMA31MMA_64x128x32_F32E4M3E4M3_SS_TNILNSQ_7ScaleInE1ELSS_1EEEEEENS4_6LayoutINS5_IJSD_SD_SD_EEENS5_IJNSA_ILi0EEESX_SX_EEEEENS5_IJNS4_10UnderscoreES10_S10_EEEEENS4_23SM90_TMA_LOAD_MULTICASTENS4_14ComposedLayoutINS4_7SwizzleILi1ELi4ELi3EEENS4_18smem_ptr_flag_bitsILi8EEENSV_INS5_IJNSA_ILi8EEESJ_EEENS5_IJSJ_SD_EEEEEEEvNS4_8identityES13_S1D_vS1E_EENS_8epilogue10collective6detail29Sm90TmaWarpSpecializedAdapterINS1H_15DefaultEpilogueISL_SM_SM_NS1G_6thread17LinearCombinationISL_Li1EffLNS1L_9ScaleType4KindE0ELNS_15FloatRoundStyleE2ESL_EENS1_15EpilogueDefaultEEEEEvvEEEEvNT_6ParamsE --------------------------
	.section	.text._ZN7cutlass13device_kernelINS_4gemm6kernel13GemmUniversalIN4cute5tupleIJiiiiEEENS1_10collective13CollectiveMmaINS1_37MainloopSm90TmaGmmaWarpSpecializedFP8ILi37ENS5_IJNS4_1CILi2EEENSA_ILi4EEENSA_ILi1EEEEEENS1_32KernelTmaWarpSpecializedPingpongEEENS5_IJNSA_ILi64EEENSA_ILi128EEENSA_ILi32EEEEEENS_12float_e4m3_tENS5_IJlSD_lEEESL_SM_NS4_8TiledMMAINS4_8MMA_AtomIJNS4_4SM904GMMA31MMA_64x128x32_F32E4M3E4M3_SS_TNILNSQ_7ScaleInE1ELSS_1EEEEEENS4_6LayoutINS5_IJSD_SD_SD_EEENS5_IJNSA_ILi0EEESX_SX_EEEEENS5_IJNS4_10UnderscoreES10_S10_EEEEENS4_23SM90_TMA_LOAD_MULTICASTENS4_14ComposedLayoutINS4_7SwizzleILi1ELi4ELi3EEENS4_18smem_ptr_flag_bitsILi8EEENSV_INS5_IJNSA_ILi8EEESJ_EEENS5_IJSJ_SD_EEEEEEEvNS4_8identityES13_S1D_vS1E_EENS_8epilogue10collective6detail29Sm90TmaWarpSpecializedAdapterINS1H_15DefaultEpilogueISL_SM_SM_NS1G_6thread17LinearCombinationISL_Li1EffLNS1L_9ScaleType4KindE0ELNS_15FloatRoundStyleE2ESL_EENS1_15EpilogueDefaultEEEEEvvEEEEvNT_6ParamsE,"ax",@progbits
	.align	128
.text._ZN7cutlass13device_kernelINS_4gemm6kernel13GemmUniversalIN4cute5tupleIJiiiiEEENS1_10collective13CollectiveMmaINS1_37MainloopSm90TmaGmmaWarpSpecializedFP8ILi37ENS5_IJNS4_1CILi2EEENSA_ILi4EEENSA_ILi1EEEEEENS1_32KernelTmaWarpSpecializedPingpongEEENS5_IJNSA_ILi64EEENSA_ILi128EEENSA_ILi32EEEEEENS_12float_e4m3_tENS5_IJlSD_lEEESL_SM_NS4_8TiledMMAINS4_8MMA_AtomIJNS4_4SM904GMMA31MMA_64x128x32_F32E4M3E4M3_SS_TNILNSQ_7ScaleInE1ELSS_1EEEEEENS4_6LayoutINS5_IJSD_SD_SD_EEENS5_IJNSA_ILi0EEESX_SX_EEEEENS5_IJNS4_10UnderscoreES10_S10_EEEEENS4_23SM90_TMA_LOAD_MULTICASTENS4_14ComposedLayoutINS4_7SwizzleILi1ELi4ELi3EEENS4_18smem_ptr_flag_bitsILi8EEENSV_INS5_IJNSA_ILi8EEESJ_EEENS5_IJSJ_SD_EEEEEEEvNS4_8identityES13_S1D_vS1E_EENS_8epilogue10collective6detail29Sm90TmaWarpSpecializedAdapterINS1H_15DefaultEpilogueISL_SM_SM_NS1G_6thread17LinearCombinationISL_Li1EffLNS1L_9ScaleType4KindE0ELNS_15FloatRoundStyleE2ESL_EENS1_15EpilogueDefaultEEEEEvvEEEEvNT_6ParamsE:
        .type           _ZN7cutlass13device_kernelINS_4gemm6kernel13GemmUniversalIN4cute5tupleIJiiiiEEENS1_10collective13CollectiveMmaINS1_37MainloopSm90TmaGmmaWarpSpecializedFP8ILi37ENS5_IJNS4_1CILi2EEENSA_ILi4EEENSA_ILi1EEEEEENS1_32KernelTmaWarpSpecializedPingpongEEENS5_IJNSA_ILi64EEENSA_ILi128EEENSA_ILi32EEEEEENS_12float_e4m3_tENS5_IJlSD_lEEESL_SM_NS4_8TiledMMAINS4_8MMA_AtomIJNS4_4SM904GMMA31MMA_64x128x32_F32E4M3E4M3_SS_TNILNSQ_7ScaleInE1ELSS_1EEEEEENS4_6LayoutINS5_IJSD_SD_SD_EEENS5_IJNSA_ILi0EEESX_SX_EEEEENS5_IJNS4_10UnderscoreES10_S10_EEEEENS4_23SM90_TMA_LOAD_MULTICASTENS4_14ComposedLayoutINS4_7SwizzleILi1ELi4ELi3EEENS4_18smem_ptr_flag_bitsILi8EEENSV_INS5_IJNSA_ILi8EEESJ_EEENS5_IJSJ_SD_EEEEEEEvNS4_8identityES13_S1D_vS1E_EENS_8epilogue10collective6detail29Sm90TmaWarpSpecializedAdapterINS1H_15DefaultEpilogueISL_SM_SM_NS1G_6thread17LinearCombinationISL_Li1EffLNS1L_9ScaleType4KindE0ELNS_15FloatRoundStyleE2ESL_EENS1_15EpilogueDefaultEEEEEvvEEEEvNT_6ParamsE,@function
        .size           _ZN7cutlass13device_kernelINS_4gemm6kernel13GemmUniversalIN4cute5tupleIJiiiiEEENS1_10collective13CollectiveMmaINS1_37MainloopSm90TmaGmmaWarpSpecializedFP8ILi37ENS5_IJNS4_1CILi2EEENSA_ILi4EEENSA_ILi1EEEEEENS1_32KernelTmaWarpSpecializedPingpongEEENS5_IJNSA_ILi64EEENSA_ILi128EEENSA_ILi32EEEEEENS_12float_e4m3_tENS5_IJlSD_lEEESL_SM_NS4_8TiledMMAINS4_8MMA_AtomIJNS4_4SM904GMMA31MMA_64x128x32_F32E4M3E4M3_SS_TNILNSQ_7ScaleInE1ELSS_1EEEEEENS4_6LayoutINS5_IJSD_SD_SD_EEENS5_IJNSA_ILi0EEESX_SX_EEEEENS5_IJNS4_10UnderscoreES10_S10_EEEEENS4_23SM90_TMA_LOAD_MULTICASTENS4_14ComposedLayoutINS4_7SwizzleILi1ELi4ELi3EEENS4_18smem_ptr_flag_bitsILi8EEENSV_INS5_IJNSA_ILi8EEESJ_EEENS5_IJSJ_SD_EEEEEEEvNS4_8identityES13_S1D_vS1E_EENS_8epilogue10collective6detail29Sm90TmaWarpSpecializedAdapterINS1H_15DefaultEpilogueISL_SM_SM_NS1G_6thread17LinearCombinationISL_Li1EffLNS1L_9ScaleType4KindE0ELNS_15FloatRoundStyleE2ESL_EENS1_15EpilogueDefaultEEEEEvvEEEEvNT_6ParamsE,(.L_x_277 - _ZN7cutlass13device_kernelINS_4gemm6kernel13GemmUniversalIN4cute5tupleIJiiiiEEENS1_10collective13CollectiveMmaINS1_37MainloopSm90TmaGmmaWarpSpecializedFP8ILi37ENS5_IJNS4_1CILi2EEENSA_ILi4EEENSA_ILi1EEEEEENS1_32KernelTmaWarpSpecializedPingpongEEENS5_IJNSA_ILi64EEENSA_ILi128EEENSA_ILi32EEEEEENS_12float_e4m3_tENS5_IJlSD_lEEESL_SM_NS4_8TiledMMAINS4_8MMA_AtomIJNS4_4SM904GMMA31MMA_64x128x32_F32E4M3E4M3_SS_TNILNSQ_7ScaleInE1ELSS_1EEEEEENS4_6LayoutINS5_IJSD_SD_SD_EEENS5_IJNSA_ILi0EEESX_SX_EEEEENS5_IJNS4_10UnderscoreES10_S10_EEEEENS4_23SM90_TMA_LOAD_MULTICASTENS4_14ComposedLayoutINS4_7SwizzleILi1ELi4ELi3EEENS4_18smem_ptr_flag_bitsILi8EEENSV_INS5_IJNSA_ILi8EEESJ_EEENS5_IJSJ_SD_EEEEEEEvNS4_8identityES13_S1D_vS1E_EENS_8epilogue10collective6detail29Sm90TmaWarpSpecializedAdapterINS1H_15DefaultEpilogueISL_SM_SM_NS1G_6thread17LinearCombinationISL_Li1EffLNS1L_9ScaleType4KindE0ELNS_15FloatRoundStyleE2ESL_EENS1_15EpilogueDefaultEEEEEvvEEEEvNT_6ParamsE)
        .other          _ZN7cutlass13device_kernelINS_4gemm6kernel13GemmUniversalIN4cute5tupleIJiiiiEEENS1_10collective13CollectiveMmaINS1_37MainloopSm90TmaGmmaWarpSpecializedFP8ILi37ENS5_IJNS4_1CILi2EEENSA_ILi4EEENSA_ILi1EEEEEENS1_32KernelTmaWarpSpecializedPingpongEEENS5_IJNSA_ILi64EEENSA_ILi128EEENSA_ILi32EEEEEENS_12float_e4m3_tENS5_IJlSD_lEEESL_SM_NS4_8TiledMMAINS4_8MMA_AtomIJNS4_4SM904GMMA31MMA_64x128x32_F32E4M3E4M3_SS_TNILNSQ_7ScaleInE1ELSS_1EEEEEENS4_6LayoutINS5_IJSD_SD_SD_EEENS5_IJNSA_ILi0EEESX_SX_EEEEENS5_IJNS4_10UnderscoreES10_S10_EEEEENS4_23SM90_TMA_LOAD_MULTICASTENS4_14ComposedLayoutINS4_7SwizzleILi1ELi4ELi3EEENS4_18smem_ptr_flag_bitsILi8EEENSV_INS5_IJNSA_ILi8EEESJ_EEENS5_IJSJ_SD_EEEEEEEvNS4_8identityES13_S1D_vS1E_EENS_8epilogue10collective6detail29Sm90TmaWarpSpecializedAdapterINS1H_15DefaultEpilogueISL_SM_SM_NS1G_6thread17LinearCombinationISL_Li1EffLNS1L_9ScaleType4KindE0ELNS_15FloatRoundStyleE2ESL_EENS1_15EpilogueDefaultEEEEEvvEEEEvNT_6ParamsE,@"STO_CUDA_ENTRY STV_DEFAULT"
_ZN7cutlass13device_kernelINS_4gemm6kernel13GemmUniversalIN4cute5tupleIJiiiiEEENS1_10collective13CollectiveMmaINS1_37MainloopSm90TmaGmmaWarpSpecializedFP8ILi37ENS5_IJNS4_1CILi2EEENSA_ILi4EEENSA_ILi1EEEEEENS1_32KernelTmaWarpSpecializedPingpongEEENS5_IJNSA_ILi64EEENSA_ILi128EEENSA_ILi32EEEEEENS_12float_e4m3_tENS5_IJlSD_lEEESL_SM_NS4_8TiledMMAINS4_8MMA_AtomIJNS4_4SM904GMMA31MMA_64x128x32_F32E4M3E4M3_SS_TNILNSQ_7ScaleInE1ELSS_1EEEEEENS4_6LayoutINS5_IJSD_SD_SD_EEENS5_IJNSA_ILi0EEESX_SX_EEEEENS5_IJNS4_10UnderscoreES10_S10_EEEEENS4_23SM90_TMA_LOAD_MULTICASTENS4_14ComposedLayoutINS4_7SwizzleILi1ELi4ELi3EEENS4_18smem_ptr_flag_bitsILi8EEENSV_INS5_IJNSA_ILi8EEESJ_EEENS5_IJSJ_SD_EEEEEEEvNS4_8identityES13_S1D_vS1E_EENS_8epilogue10collective6detail29Sm90TmaWarpSpecializedAdapterINS1H_15DefaultEpilogueISL_SM_SM_NS1G_6thread17LinearCombinationISL_Li1EffLNS1L_9ScaleType4KindE0ELNS_15FloatRoundStyleE2ESL_EENS1_15EpilogueDefaultEEEEEvvEEEEvNT_6ParamsE:
[----:B------:R-:W-:Y:S01]  /*0000*/  LDC R1, c[0x0][0x28] ;  /* 0x00000a00ff017b82 */ /* 0x000fe20000000800 */
[----:B------:R-:W0:Y:S01]  /*0010*/  S2R R11, SR_TID.X ;  /* 0x00000000000b7919 */ /* 0x000e220000002100 */
[----:B------:R-:W-:Y:S01]  /*0020*/  ELECT P0, URZ, PT ;  /* 0x00000000003f782f */ /* 0x000fe20003800000 */
[----:B------:R-:W-:Y:S01]  /*0030*/  BSSY B0, `(.L_x_0) ;  /* 0x000000f000007945 */ /* 0x000fe20003800000 */
[--C-:B0-----:R-:W-:Y:S02]  /*0040*/  SHF.R.U32.HI R0, RZ, 0x5, R11.reuse ;  /* 0x00000005ff007819 */ /* 0x101fe4000001160b */
[----:B------:R-:W-:-:S03]  /*0050*/  SHF.R.U32.HI R5, RZ, 0x7, R11 ;  /* 0x00000007ff057819 */ /* 0x000fc6000001160b */
[----:B------:R-:W0:Y:S04]  /*0060*/  SHFL.IDX PT, R2, R0, RZ, 0x1f ;  /* 0x00001fff00027589 */ /* 0x000e2800000e0000 */
[----:B------:R1:W2:Y:S01]  /*0070*/  SHFL.IDX PT, R6, R5, RZ, 0x1f ;  /* 0x00001fff05067589 */ /* 0x0002a200000e0000 */
[----:B0-----:R-:W-:-:S13]  /*0080*/  ISETP.NE.OR P0, PT, R2, RZ, !P0 ;  /* 0x000000ff0200720c */ /* 0x001fda0004705670 */
[----:B-12---:R-:W-:Y:S05]  /*0090*/  @P0 BRA `(.L_x_1) ;  /* 0x0000000000200947 */ /* 0x006fea0003800000 */
[----:B------:R-:W-:Y:S02]  /*00a0*/  ULDC.64 UR4, c[0x0][0x198] ;  /* 0x0000660000047ab9 */ /* 0x000fe40000000a00 */
[----:B------:R-:W-:Y:S02]  /*00b0*/  UIADD3 UR6, UP0, UR4, 0xf0, URZ ;  /* 0x000000f004067890 */ /* 0x000fe4000ff1e03f */
[----:B------:R-:W-:Y:S02]  /*00c0*/  UIADD3 UR4, UP1, UR4, 0x1f0, URZ ;  /* 0x000001f004047890 */ /* 0x000fe4000ff3e03f */
[----:B------:R-:W-:Y:S02]  /*00d0*/  UIADD3.X UR7, URZ, UR5, URZ, UP0, !UPT ;  /* 0x000000053f077290 */ /* 0x000fe400087fe43f */
[----:B------:R-:W-:-:S07]  /*00e0*/  UIADD3.X UR5, URZ, UR5, URZ, UP1, !UPT ;  /* 0x000000053f057290 */ /* 0x000fce0008ffe43f */
[----:B------:R0:W-:Y:S02]  /*00f0*/  UTMACCTL.PF [UR6] ;  /* 0x00000000060079b9 */ /* 0x0001e40008040000 */
[----:B------:R0:W-:Y:S02]  /*0100*/  UTMACCTL.PF [UR4] ;  /* 0x00000000040079b9 */ /* 0x0001e40008040000 */
[----:B0-----:R-:W-:Y:S01]  /*0110*/  NOP ;  /* 0x0000000000007918 */ /* 0x001fe20000000000 */
.L_x_1:
[----:B------:R-:W-:Y:S05]  /*0120*/  BSYNC B0 ;  /* 0x0000000000007941 */ /* 0x000fea0003800000 */
.L_x_0:
[----:B------:R-:W0:Y:S02]  /*0130*/  SHFL.IDX PT, R7, R0, RZ, 0x1f ;  /* 0x00001fff00077589 */ /* 0x000e2400000e0000 */
[----:B0-----:R-:W-:-:S13]  /*0140*/  ISETP.NE.AND P0, PT, R7, RZ, PT ;  /* 0x000000ff0700720c */ /* 0x001fda0003f05270 */
[----:B------:R-:W-:Y:S05]  /*0150*/  @P0 BRA `(.L_x_2) ;  /* 0x00000004006c0947 */ /* 0x000fea0003800000 */
[----:B------:R-:W-:Y:S01]  /*0160*/  ELECT P0, URZ, PT ;  /* 0x00000000003f782f */ /* 0x000fe20003800000 */
[----:B------:R-:W-:-:S12]  /*0170*/  BSSY B0, `(.L_x_2) ;  /* 0x0000059000007945 */ /* 0x000fd80003800000 */
[----:B------:R-:W-:Y:S05]  /*0180*/  @!P0 BRA `(.L_x_3) ;  /* 0x00000004005c8947 */ /* 0x000fea0003800000 */
[----:B------:R-:W0:Y:S01]  /*0190*/  S2UR UR8, SR_CgaCtaId ;  /* 0x00000000000879c3 */ /* 0x000e220000008800 */
[----:B------:R-:W-:Y:S01]  /*01a0*/  UMOV UR4, 0x400 ;  /* 0x0000040000047882 */ /* 0x000fe20000000000 */
[----:B------:R-:W-:Y:S01]  /*01b0*/  UMOV UR5, 0x1 ;  /* 0x0000000100057882 */ /* 0x000fe20000000000 */
[----:B------:R-:W-:Y:S02]  /*01c0*/  UMOV UR6, 0x5 ;  /* 0x0000000500067882 */ /* 0x000fe40000000000 */
[----:B------:R-:W-:-:S04]  /*01d0*/  UIADD3 UR6, -UR6, 0x100000, URZ ;  /* 0x0010000006067890 */ /* 0x000fc8000fffe13f */
[----:B------:R-:W-:Y:S02]  /*01e0*/  USHF.L.U32 UR7, UR6, 0xb, URZ ;  /* 0x0000000b06077899 */ /* 0x000fe4000800063f */
[----:B------:R-:W-:Y:S02]  /*01f0*/  USHF.L.U32 UR6, UR6, 0x1, URZ ;  /* 0x0000000106067899 */ /* 0x000fe4000800063f */
[----:B0-----:R-:W-:Y:S02]  /*0200*/  ULEA UR8, UR8, UR4, 0x18 ;  /* 0x0000000408087291 */ /* 0x001fe4000f8ec03f */
[----:B------:R-:W-:-:S04]  /*0210*/  UIADD3 UR4, -UR5, 0x100000, URZ ;  /* 0x0010000005047890 */ /* 0x000fc8000fffe13f */
[----:B------:R-:W-:Y:S02]  /*0220*/  USHF.L.U32 UR5, UR4, 0xb, URZ ;  /* 0x0000000b04057899 */ /* 0x000fe4000800063f */
[----:B------:R-:W-:Y:S01]  /*0230*/  USHF.L.U32 UR4, UR4, 0x1, URZ ;  /* 0x0000000104047899 */ /* 0x000fe2000800063f */
[----:B------:R-:W0:Y:S11]  /*0240*/  FENCE.VIEW.ASYNC.S ;  /* 0x00000000000073c6 */ /* 0x000e360000000000 */
[----:B0-----:R0:W1:Y:S01]  /*0250*/  SYNCS.EXCH.64 URZ, [UR8], UR4 ;  /* 0x00000004083f75b2 */ /* 0x0010620008000100 */
[----:B------:R0:W2:Y:S01]  /*0260*/  SYNCS.EXCH.64 URZ, [UR8+0x128], UR6 ;  /* 0x00012806083f75b2 */ /* 0x0000a20008000100 */
[----:B------:R0:W3:Y:S01]  /*0270*/  SYNCS.EXCH.64 URZ, [UR8+0x8], UR4 ;  /* 0x00000804083f75b2 */ /* 0x0000e20008000100 */
[----:B------:R0:W4:Y:S01]  /*0280*/  SYNCS.EXCH.64 URZ, [UR8+0x130], UR6 ;  /* 0x00013006083f75b2 */ /* 0x0001220008000100 */
[----:B------:R0:W0:Y:S01]  /*0290*/  SYNCS.EXCH.64 URZ, [UR8+0x10], UR4 ;  /* 0x00001004083f75b2 */ /* 0x0000220008000100 */
        /* <DEDUP_REMOVED lines=69> */
[----:B-1234-:R-:W-:Y:S01]  /*06f0*/  NOP ;  /* 0x0000000000007918 */ /* 0x01efe20000000000 */
.L_x_3:
[----:B0-----:R-:W-:Y:S05]  /*0700*/  BSYNC B0 ;  /* 0x0000000000007941 */ /* 0x001fea0003800000 */
.L_x_2:
[----:B------:R-:W0:Y:S01]  /*0710*/  SHFL.IDX PT, R3, R0, RZ, 0x1f ;  /* 0x00001fff00037589 */ /* 0x000e2200000e0000 */
[----:B------:R-:W-:Y:S01]  /*0720*/  SHF.R.S32.HI R4, RZ, 0x1f, R11 ;  /* 0x0000001fff047819 */ /* 0x000fe2000001140b */
[----:B------:R-:W1:Y:S01]  /*0730*/  S2UR UR13, SR_CTAID.X ;  /* 0x00000000000d79c3 */ /* 0x000e620000002500 */
[----:B------:R-:W-:Y:S01]  /*0740*/  ELECT P0, URZ, PT ;  /* 0x00000000003f782f */ /* 0x000fe20003800000 */
[----:B------:R2:W3:Y:S01]  /*0750*/  SHFL.IDX PT, R8, R0, RZ, 0x1f ;  /* 0x00001fff00087589 */ /* 0x0004e200000e0000 */
[----:B------:R-:W-:Y:S02]  /*0760*/  LEA.HI R4, R4, R11, RZ, 0x7 ;  /* 0x0000000b04047211 */ /* 0x000fe400078f38ff */
[----:B------:R-:W-:Y:S01]  /*0770*/  ELECT P1, URZ, PT ;  /* 0x00000000003f782f */ /* 0x000fe20003820000 */
[----:B------:R-:W-:Y:S01]  /*0780*/  NOP ;  /* 0x0000000000007918 */ /* 0x000fe20000000000 */
[----:B------:R-:W4:Y:S01]  /*0790*/  S2R R16, SR_CTAID.Y ;  /* 0x0000000000107919 */ /* 0x000f220000002600 */
[----:B------:R-:W-:Y:S01]  /*07a0*/  LOP3.LUT R4, R4, 0xffffff80, RZ, 0xc0, !PT ;  /* 0xffffff8004047812 */ /* 0x000fe200078ec0ff */
[----:B------:R-:W-:Y:S01]  /*07b0*/  ULDC UR4, c[0x0][0x150] ;  /* 0x0000540000047ab9 */ /* 0x000fe20000000800 */
[----:B------:R-:W5:Y:S01]  /*07c0*/  LDC R12, c[0x0][0x144] ;  /* 0x00005100ff0c7b82 */ /* 0x000f620000000800 */
[----:B------:R3:W5:Y:S01]  /*07d0*/  SHFL.IDX PT, R14, R5, RZ, 0x1f ;  /* 0x00001fff050e7589 */ /* 0x00076200000e0000 */
[----:B------:R-:W-:Y:S01]  /*07e0*/  UMOV UR12, 0x80 ;  /* 0x00000080000c7882 */ /* 0x000fe20000000000 */
[----:B------:R-:W-:Y:S01]  /*07f0*/  IMAD.IADD R10, R11, 0x1, -R4 ;  /* 0x000000010b0a7824 */ /* 0x000fe200078e0a04 */
[----:B------:R-:W-:Y:S01]  /*0800*/  NOP ;  /* 0x0000000000007918 */ /* 0x000fe20000000000 */
[C---:B------:R-:W-:Y:S01]  /*0810*/  VIADD R38, R6.reuse, 0xffffffff ;  /* 0xffffffff06267836 */ /* 0x040fe20000000000 */
[----:B------:R-:W-:-:S02]  /*0820*/  ISETP.NE.AND P4, PT, R6, RZ, PT ;  /* 0x000000ff0600720c */ /* 0x000fc40003f85270 */
[----:B------:R-:W-:Y:S01]  /*0830*/  SHF.R.S32.HI R19, RZ, 0x1f, R10 ;  /* 0x0000001fff137819 */ /* 0x000fe2000001140a */
[----:B------:R-:W5:Y:S01]  /*0840*/  LDC R13, c[0x0][0x140] ;  /* 0x00005000ff0d7b82 */ /* 0x000f620000000800 */
[----:B------:R-:W-:Y:S02]  /*0850*/  ISETP.GE.U32.AND P6, PT, R38, 0x2, PT ;  /* 0x000000022600780c */ /* 0x000fe40003fc6070 */
[----:B0-----:R-:W-:Y:S02]  /*0860*/  ISETP.NE.OR P0, PT, R3, RZ, !P0 ;  /* 0x000000ff0300720c */ /* 0x001fe40004705670 */
[----:B------:R-:W-:Y:S02]  /*0870*/  LEA.HI R3, R19, R10, RZ, 0x3 ;  /* 0x0000000a13037211 */ /* 0x000fe400078f18ff */
[----:B-1----:R-:W-:Y:S01]  /*0880*/  I2FP.F32.U32 R4, UR13 ;  /* 0x0000000d00047c45 */ /* 0x002fe20008201000 */
[----:B------:R-:W0:Y:S01]  /*0890*/  LDC R27, c[0x0][0x148] ;  /* 0x00005200ff1b7b82 */ /* 0x000e220000000800 */
[----:B--2---:R-:W-:-:S02]  /*08a0*/  SHF.R.S32.HI R0, RZ, 0x3, R3 ;  /* 0x00000003ff007819 */ /* 0x004fc40000011403 */
[----:B---3--:R-:W-:Y:S01]  /*08b0*/  ISETP.NE.OR P1, PT, R8, RZ, !P1 ;  /* 0x000000ff0800720c */ /* 0x008fe20004f25670 */
[----:B------:R-:W-:Y:S01]  /*08c0*/  FMUL R9, R4, UR4 ;  /* 0x0000000404097c20 */ /* 0x000fe20008400000 */
[----:B------:R-:W-:Y:S01]  /*08d0*/  SHF.R.S32.HI R3, RZ, 0x1f, R3 ;  /* 0x0000001fff037819 */ /* 0x000fe20000011403 */
[----:B------:R-:W-:Y:S01]  /*08e0*/  ULDC UR4, c[0x0][0x154] ;  /* 0x0000550000047ab9 */ /* 0x000fe20000000800 */
[----:B------:R-:W-:Y:S01]  /*08f0*/  SHF.R.S32.HI R8, RZ, 0x1f, R7 ;  /* 0x0000001fff087819 */ /* 0x000fe20000011407 */
[----:B------:R-:W-:Y:S01]  /*0900*/  VOTEU.ALL UP1, P0 ;  /* 0x00000000003f7886 */ /* 0x000fe20000020000 */
[----:B------:R-:W-:Y:S01]  /*0910*/  LEA.HI R4, R3, R0, RZ, 0x2 ;  /* 0x0000000003047211 */ /* 0x000fe200078f10ff */
[----:B------:R-:W1:Y:S01]  /*0920*/  F2I.U32.TRUNC.NTZ R9, R9 ;  /* 0x0000000900097305 */ /* 0x000e62000020f000 */
[----:B------:R-:W-:Y:S01]  /*0930*/  LEA.HI R8, R8, R7, RZ, 0x2 ;  /* 0x0000000708087211 */ /* 0x000fe200078f10ff */
[----:B------:R-:W-:Y:S01]  /*0940*/  VOTEU.ALL UP0, P0 ;  /* 0x00000000003f7886 */ /* 0x000fe20000000000 */
[----:B------:R-:W-:Y:S01]  /*0950*/  SHF.R.S32.HI R3, RZ, 0x1f, R2 ;  /* 0x0000001fff037819 */ /* 0x000fe20000011402 */
[----:B------:R-:W2:Y:S01]  /*0960*/  @!UP1 S2UR UR7, SR_CgaCtaId ;  /* 0x00000000000799c3 */ /* 0x000ea20000008800 */
[----:B------:R-:W-:Y:S01]  /*0970*/  LOP3.LUT R5, R4, 0xfffffffc, RZ, 0xc0, !PT ;  /* 0xfffffffc04057812 */ /* 0x000fe200078ec0ff */
[----:B------:R-:W-:Y:S01]  /*0980*/  VOTEU.ALL UP2, P1 ;  /* 0x00000000003f7886 */ /* 0x000fe20000840000 */
[----:B------:R-:W-:Y:S01]  /*0990*/  LOP3.LUT R8, R8, 0x3ffffffc, RZ, 0xc0, !PT ;  /* 0x3ffffffc08087812 */ /* 0x000fe200078ec0ff */
[----:B------:R-:W-:Y:S01]  /*09a0*/  @!UP1 UMOV UR6, 0x400 ;  /* 0x0000040000069882 */ /* 0x000fe20000000000 */
[----:B------:R-:W-:Y:S01]  /*09b0*/  LEA.HI R3, R3, R2, RZ, 0x2 ;  /* 0x0000000203037211 */ /* 0x000fe200078f10ff */
[----:B------:R-:W-:Y:S01]  /*09c0*/  IMAD.IADD R5, R0, 0x1, -R5 ;  /* 0x0000000100057824 */ /* 0x000fe200078e0a05 */
[----:B------:R-:W-:Y:S01]  /*09d0*/  @!UP2 UMOV UR9, 0x400 ;  /* 0x000004000009a882 */ /* 0x000fe20000000000 */
[----:B------:R-:W-:Y:S01]  /*09e0*/  IMAD.IADD R8, R7, 0x1, -R8 ;  /* 0x0000000107087824 */ /* 0x000fe200078e0a08 */
[----:B------:R-:W-:Y:S01]  /*09f0*/  LOP3.LUT R3, R3, 0xfffffffc, RZ, 0xc0, !PT ;  /* 0xfffffffc03037812 */ /* 0x000fe200078ec0ff */
[----:B------:R-:W3:Y:S01]  /*0a00*/  @!UP2 S2UR UR10, SR_CgaCtaId ;  /* 0x00000000000aa9c3 */ /* 0x000ee20000008800 */
[----:B-1----:R-:W-:Y:S01]  /*0a10*/  IMAD.MOV R9, RZ, RZ, -R9 ;  /* 0x000000ffff097224 */ /* 0x002fe200078e0a09 */
[----:B------:R-:W-:Y:S01]  /*0a20*/  VOTEU.ALL UP3, P1 ;  /* 0x00000000003f7886 */ /* 0x000fe20000860000 */
[----:B------:R-:W-:Y:S01]  /*0a30*/  IMAD R5, R8, 0x4, R5 ;  /* 0x0000000408057824 */ /* 0x000fe200078e0205 */
[----:B------:R-:W-:Y:S01]  /*0a40*/  VOTEU.ALL UP4, P1 ;  /* 0x00000000003f7886 */ /* 0x000fe20000880000 */
[----:B------:R-:W-:Y:S01]  /*0a50*/  IMAD.IADD R18, R2, 0x1, -R3 ;  /* 0x0000000102127824 */ /* 0x000fe200078e0a03 */
[----:B----4-:R-:W-:Y:S01]  /*0a60*/  I2FP.F32.U32 R2, R16 ;  /* 0x0000001000027245 */ /* 0x010fe20000201000 */
[----:B-----5:R-:W-:Y:S01]  /*0a70*/  IMAD R25, R12, R9, UR13 ;  /* 0x0000000d0c197e24 */ /* 0x020fe2000f8e0209 */
[C---:B------:R-:W-:Y:S01]  /*0a80*/  LEA.HI R0, R5.reuse, R5, RZ, 0x1 ;  /* 0x0000000505007211 */ /* 0x040fe200078f08ff */
[C---:B------:R-:W-:Y:S01]  /*0a90*/  IMAD.SHL.U32 R12, R5.reuse, 0x4, RZ ;  /* 0x00000004050c7824 */ /* 0x040fe200078e00ff */
[----:B------:R-:W-:Y:S01]  /*0aa0*/  VOTEU.ALL UP5, P1 ;  /* 0x00000000003f7886 */ /* 0x000fe200008a0000 */
[----:B------:R-:W-:Y:S01]  /*0ab0*/  FMUL R2, R2, UR4 ;  /* 0x0000000402027c20 */ /* 0x000fe20008400000 */
[----:B------:R-:W-:Y:S01]  /*0ac0*/  LOP3.LUT R0, R0, 0xfffffffe, RZ, 0xc0, !PT ;  /* 0xfffffffe00007812 */ /* 0x000fe200078ec0ff */
[----:B------:R-:W-:Y:S01]  /*0ad0*/  UMOV UR4, 0x20 ;  /* 0x0000002000047882 */ /* 0x000fe20000000000 */
[----:B--2---:R-:W-:Y:S01]  /*0ae0*/  @!UP1 ULEA UR8, UR7, UR6, 0x18 ;  /* 0x0000000607089291 */ /* 0x004fe2000f8ec03f */
[----:B------:R-:W-:Y:S01]  /*0af0*/  LOP3.LUT R12, R5, 0xc, R12, 0x78, !PT ;  /* 0x0000000c050c7812 */ /* 0x000fe200078e780c */
[----:B------:R-:W-:-:S04]  /*0b00*/  @!UP1 UIADD3 UR4, -UR4, 0x100000, URZ ;  /* 0x0010000004049890 */ /* 0x000fc8000fffe13f */
[----:B------:R-:W-:Y:S02]  /*0b10*/  @!UP1 USHF.L.U32 UR5, UR4, 0xb, URZ ;  /* 0x0000000b04059899 */ /* 0x000fe4000800063f */
[----:B------:R-:W-:Y:S01]  /*0b20*/  @!UP1 USHF.L.U32 UR4, UR4, 0x1, URZ ;  /* 0x0000000104049899 */ /* 0x000fe2000800063f */
[----:B------:R-:W-:Y:S01]  /*0b30*/  IMAD.IADD R0, R5, 0x1, -R0 ;  /* 0x0000000105007824 */ /* 0x000fe200078e0a00 */
[----:B------:R-:W1:Y:S01]  /*0b40*/  F2I.U32.TRUNC.NTZ R2, R2 ;  /* 0x0000000200027305 */ /* 0x000e62000020f000 */
[----:B------:R-:W-:-:S04]  /*0b50*/  @!UP2 UIADD3 UR6, -UR12, 0x100000, URZ ;  /* 0x001000000c06a890 */ /* 0x000fc8000fffe13f */
[----:B------:R-:W-:Y:S02]  /*0b60*/  @!UP2 USHF.L.U32 UR7, UR6, 0xb, URZ ;  /* 0x0000000b0607a899 */ /* 0x000fe4000800063f */
[----:B------:R-:W-:Y:S01]  /*0b70*/  @!UP2 USHF.L.U32 UR6, UR6, 0x1, URZ ;  /* 0x000000010606a899 */ /* 0x000fe2000800063f */
[----:B------:R-:W-:Y:S01]  /*0b80*/  ISETP.EQ.U32.AND P3, PT, R13, 0x1, PT ;  /* 0x000000010d00780c */ /* 0x000fe20003f62070 */
[----:B------:R-:W-:Y:S01]  /*0b90*/  VOTEU.ALL UP1, P0 ;  /* 0x00000000003f7886 */ /* 0x000fe20000020000 */
[----:B------:R-:W-:Y:S01]  /*0ba0*/  ISETP.NE.AND P2, PT, R0, R25, PT ;  /* 0x000000190000720c */ /* 0x000fe20003f45270 */
[----:B------:R-:W-:Y:S01]  /*0bb0*/  IMAD.MOV.U32 R13, RZ, RZ, 0x1 ;  /* 0x00000001ff0d7424 */ /* 0x000fe200078e00ff */
[----:B---3--:R-:W-:Y:S01]  /*0bc0*/  @!UP2 ULEA UR9, UR10, UR9, 0x18 ;  /* 0x000000090a09a291 */ /* 0x008fe2000f8ec03f */
[----:B------:R-:W-:Y:S01]  /*0bd0*/  LOP3.LUT P0, RZ, R10, 0x7, RZ, 0xc0, !PT ;  /* 0x000000070aff7812 */ /* 0x000fe2000780c0ff */
[----:B------:R-:W-:Y:S01]  /*0be0*/  VOTEU.ALL UP2, P1 ;  /* 0x00000000003f7886 */ /* 0x000fe20000840000 */
[----:B------:R-:W-:Y:S01]  /*0bf0*/  ISETP.NE.AND P1, PT, R18, 0x3, PT ;  /* 0x000000031200780c */ /* 0x000fe20003f25270 */
[----:B------:R-:W2:Y:S02]  /*0c00*/  FENCE.VIEW.ASYNC.S ;  /* 0x00000000000073c6 */ /* 0x000ea40000000000 */
[----:B--2---:R2:W3:Y:S01]  /*0c10*/  @!UP0 SYNCS.EXCH.64 URZ, [UR8+0x280], UR4 ;  /* 0x00028004083f85b2 */ /* 0x0044e20008000100 */
[----:B------:R-:W-:-:S02]  /*0c20*/  ISETP.LT.U32.AND P0, PT, R12, 0x8, !P0 ;  /* 0x000000080c00780c */ /* 0x000fc40004701070 */
[----:B------:R-:W-:Y:S01]  /*0c30*/  ISETP.EQ.OR P1, PT, R18, RZ, !P1 ;  /* 0x000000ff1200720c */ /* 0x000fe20004f22670 */
[----:B-1----:R-:W-:Y:S01]  /*0c40*/  IMAD.MOV R24, RZ, RZ, -R2 ;  /* 0x000000ffff187224 */ /* 0x002fe200078e0a02 */
[----:B------:R-:W-:Y:S02]  /*0c50*/  R2UR UR11, R14 ;  /* 0x000000000e0b72ca */ /* 0x000fe400000e0000 */
[----:B------:R-:W-:Y:S01]  /*0c60*/  @P2 LEA.HI R0, R12, R12, RZ, 0x1 ;  /* 0x0000000c0c002211 */ /* 0x000fe200078f08ff */
[----:B0-----:R-:W-:Y:S01]  /*0c70*/  IMAD R3, R27, R24, R16 ;  /* 0x000000181b037224 */ /* 0x001fe200078e0210 */
[----:B------:R-:W-:Y:S02]  /*0c80*/  ISETP.EQ.AND P1, PT, R6, RZ, P1 ;  /* 0x000000ff0600720c */ /* 0x000fe40000f22270 */
[----:B------:R-:W-:Y:S02]  /*0c90*/  @P2 SHF.R.S32.HI R0, RZ, 0x1, R0 ;  /* 0x00000001ff002819 */ /* 0x000fe40000011400 */
[----:B------:R-:W-:Y:S01]  /*0ca0*/  SEL R7, RZ, 0x1, !P1 ;  /* 0x00000001ff077807 */ /* 0x000fe20004800000 */
[----:B------:R2:W0:Y:S01]  /*0cb0*/  @!UP1 SYNCS.EXCH.64 URZ, [UR8+0x288], UR4 ;  /* 0x00028804083f95b2 */ /* 0x0004220008000100 */
[----:B------:R-:W-:Y:S01]  /*0cc0*/  @P2 ISETP.NE.AND P5, PT, R0, R3, PT ;  /* 0x000000030000220c */ /* 0x000fe20003fa5270 */
[----:B------:R-:W-:Y:S01]  /*0cd0*/  NOP ;  /* 0x0000000000007918 */ /* 0x000fe20000000000 */
[----:B------:R-:W-:-:S02]  /*0ce0*/  SEL R0, RZ, 0x1, !P0 ;  /* 0x00000001ff007807 */ /* 0x000fc40004000000 */
[----:B------:R-:W-:Y:S02]  /*0cf0*/  @P2 SEL R13, RZ, 0x1, P5 ;  /* 0x00000001ff0d2807 */ /* 0x000fe40002800000 */
[----:B------:R-:W-:Y:S02]  /*0d00*/  SEL R7, R7, 0x2, P6 ;  /* 0x0000000207077807 */ /* 0x000fe40003000000 */
[----:B------:R-:W-:Y:S01]  /*0d10*/  LOP3.LUT R13, R13, R0, RZ, 0xc0, !PT ;  /* 0x000000000d0d7212 */ /* 0x000fe200078ec0ff */
[----:B------:R2:W1:Y:S01]  /*0d20*/  @!UP2 SYNCS.EXCH.64 URZ, [UR9+0x260], UR6 ;  /* 0x00026006093fa5b2 */ /* 0x0004620008000100 */
[----:B------:R2:W4:Y:S01]  /*0d30*/  @!UP3 SYNCS.EXCH.64 URZ, [UR9+0x268], UR6 ;  /* 0x00026806093fb5b2 */ /* 0x0005220008000100 */
[----:B------:R2:W0:Y:S01]  /*0d40*/  @!UP4 SYNCS.EXCH.64 URZ, [UR9+0x270], UR6 ;  /* 0x00027006093fc5b2 */ /* 0x0004220008000100 */
[----:B------:R2:W0:Y:S01]  /*0d50*/  @!UP5 SYNCS.EXCH.64 URZ, [UR9+0x278], UR6 ;  /* 0x00027806093fd5b2 */ /* 0x0004220008000100 */
[----:B------:R-:W-:Y:S01]  /*0d60*/  NOP ;  /* 0x0000000000007918 */ /* 0x000fe20000000000 */
[----:B--23--:R-:W-:Y:S05]  /*0d70*/  @!P3 BRA `(.L_x_4) ;  /* 0x000000000008b947 */ /* 0x00cfea0003800000 */
[----:B01--4-:R-:W-:Y:S01]  /*0d80*/  UCGABAR_ARV ;  /* 0x00000000000079c7 */ /* 0x013fe20008000000 */
[----:B------:R-:W-:Y:S05]  /*0d90*/  BRA `(.L_x_5) ;  /* 0x0000000000047947 */ /* 0x000fea0003800000 */
.L_x_4:
[----:B01--4-:R-:W-:Y:S01]  /*0da0*/  NOP ;  /* 0x0000000000007918 */ /* 0x013fe20000000000 */
.L_x_5:
[----:B------:R-:W-:Y:S01]  /*0db0*/  ULDC.64 UR4, c[0x0][0x598] ;  /* 0x0001660000047ab9 */ /* 0x000fe20000000a00 */
[----:B------:R-:W-:Y:S01]  /*0dc0*/  ULDC.64 UR20, c[0x0][0x208] ;  /* 0x0000820000147ab9 */ /* 0x000fe20000000a00 */
[----:B------:R-:W-:-:S04]  /*0dd0*/  ISETP.NE.U32.AND P0, PT, RZ, UR4, PT ;  /* 0x00000004ff007c0c */ /* 0x000fc8000bf05070 */
[----:B------:R-:W-:-:S13]  /*0de0*/  ISETP.NE.AND.EX P0, PT, RZ, UR5, PT, P0 ;  /* 0x00000005ff007c0c */ /* 0x000fda000bf05300 */
[----:B------:R-:W-:Y:S05]  /*0df0*/  @!P0 BRA `(.L_x_6) ;  /* 0x00000000001c8947 */ /* 0x000fea0003800000 */
[----:B------:R-:W0:Y:S02]  /*0e00*/  LDC.64 R2, c[0x0][0x598] ;  /* 0x00016600ff027b82 */ /* 0x000e240000000a00 */
[----:B0-----:R-:W2:Y:S02]  /*0e10*/  LDG.E.64 R2, desc[UR20][R2.64] ;  /* 0x0000001402027981 */ /* 0x001ea4000c1e1b00 */
[----:B--2---:R-:W-:-:S04]  /*0e20*/  ISETP.NE.U32.AND P0, PT, R2, RZ, PT ;  /* 0x000000ff0200720c */ /* 0x004fc80003f05070 */
[----:B------:R-:W-:-:S13]  /*0e30*/  ISETP.NE.AND.EX P0, PT, R3, RZ, PT, P0 ;  /* 0x000000ff0300720c */ /* 0x000fda0003f05300 */
[----:B------:R-:W-:Y:S05]  /*0e40*/  @!P0 BRA `(.L_x_6) ;  /* 0x0000000000088947 */ /* 0x000fea0003800000 */
[----:B------:R0:W5:Y:S01]  /*0e50*/  LD.E R14, desc[UR20][R2.64] ;  /* 0x00000014020e7980 */ /* 0x000162000c101900 */
[----:B------:R-:W-:Y:S05]  /*0e60*/  BRA `(.L_x_7) ;  /* 0x0000000000207947 */ /* 0x000fea0003800000 */
.L_x_6:
[----:B------:R-:W-:Y:S02]  /*0e70*/  ULDC.64 UR4, c[0x0][0x588] ;  /* 0x0001620000047ab9 */ /* 0x000fe40000000a00 */
[----:B------:R-:W-:-:S04]  /*0e80*/  ISETP.NE.U32.AND P0, PT, RZ, UR4, PT ;  /* 0x00000004ff007c0c */ /* 0x000fc8000bf05070 */
[----:B------:R-:W-:-:S13]  /*0e90*/  ISETP.NE.AND.EX P0, PT, RZ, UR5, PT, P0 ;  /* 0x00000005ff007c0c */ /* 0x000fda000bf05300 */
[----:B------:R-:W-:Y:S05]  /*0ea0*/  @!P0 BRA `(.L_x_8) ;  /* 0x00000000000c8947 */ /* 0x000fea0003800000 */
[----:B------:R-:W0:Y:S02]  /*0eb0*/  LDC.64 R14, c[0x0][0x588] ;  /* 0x00016200ff0e7b82 */ /* 0x000e240000000a00 */
[----:B0-----:R1:W5:Y:S01]  /*0ec0*/  LDG.E R14, desc[UR20][R14.64] ;  /* 0x000000140e0e7981 */ /* 0x001362000c1e1900 */
[----:B------:R-:W-:Y:S05]  /*0ed0*/  BRA `(.L_x_7) ;  /* 0x0000000000047947 */ /* 0x000fea0003800000 */
.L_x_8:
[----:B------:R-:W2:Y:S02]  /*0ee0*/  LDC R14, c[0x0][0x580] ;  /* 0x00016000ff0e7b82 */ /* 0x000ea40000000800 */
.L_x_7:
[----:B------:R-:W-:Y:S02]  /*0ef0*/  ULDC.64 UR4, c[0x0][0x5a0] ;  /* 0x0001680000047ab9 */ /* 0x000fe40000000a00 */
[----:B------:R-:W-:-:S04]  /*0f00*/  ISETP.NE.U32.AND P0, PT, RZ, UR4, PT ;  /* 0x00000004ff007c0c */ /* 0x000fc8000bf05070 */
[----:B------:R-:W-:-:S13]  /*0f10*/  ISETP.NE.AND.EX P0, PT, RZ, UR5, PT, P0 ;  /* 0x00000005ff007c0c */ /* 0x000fda000bf05300 */
[----:B------:R-:W-:Y:S05]  /*0f20*/  @!P0 BRA `(.L_x_9) ;  /* 0x00000000001c8947 */ /* 0x000fea0003800000 */
[----:B0-----:R-:W0:Y:S02]  /*0f30*/  LDC.64 R2, c[0x0][0x5a0] ;  /* 0x00016800ff027b82 */ /* 0x001e240000000a00 */
[----:B0-----:R-:W3:Y:S02]  /*0f40*/  LDG.E.64 R2, desc[UR20][R2.64] ;  /* 0x0000001402027981 */ /* 0x001ee4000c1e1b00 */
[----:B---3--:R-:W-:-:S04]  /*0f50*/  ISETP.NE.U32.AND P0, PT, R2, RZ, PT ;  /* 0x000000ff0200720c */ /* 0x008fc80003f05070 */
[----:B------:R-:W-:-:S13]  /*0f60*/  ISETP.NE.AND.EX P0, PT, R3, RZ, PT, P0 ;  /* 0x000000ff0300720c */ /* 0x000fda0003f05300 */
[----:B------:R-:W-:Y:S05]  /*0f70*/  @!P0 BRA `(.L_x_9) ;  /* 0x0000000000088947 */ /* 0x000fea0003800000 */
[----:B-1----:R0:W5:Y:S01]  /*0f80*/  LD.E R15, desc[UR20][R2.64] ;  /* 0x00000014020f7980 */ /* 0x002162000c101900 */
[----:B------:R-:W-:Y:S05]  /*0f90*/  BRA `(.L_x_10) ;  /* 0x0000000000207947 */ /* 0x000fea0003800000 */
.L_x_9:
[----:B------:R-:W-:Y:S02]  /*0fa0*/  ULDC.64 UR4, c[0x0][0x590] ;  /* 0x0001640000047ab9 */ /* 0x000fe40000000a00 */
[----:B------:R-:W-:-:S04]  /*0fb0*/  ISETP.NE.U32.AND P0, PT, RZ, UR4, PT ;  /* 0x00000004ff007c0c */ /* 0x000fc8000bf05070 */
[----:B------:R-:W-:-:S13]  /*0fc0*/  ISETP.NE.AND.EX P0, PT, RZ, UR5, PT, P0 ;  /* 0x00000005ff007c0c */ /* 0x000fda000bf05300 */
[----:B------:R-:W-:Y:S05]  /*0fd0*/  @!P0 BRA `(.L_x_11) ;  /* 0x00000000000c8947 */ /* 0x000fea0003800000 */
[----:B0-----:R-:W1:Y:S02]  /*0fe0*/  LDC.64 R2, c[0x0][0x590] ;  /* 0x00016400ff027b82 */ /* 0x001e640000000a00 */
[----:B-1----:R1:W5:Y:S01]  /*0ff0*/  LDG.E R15, desc[UR20][R2.64] ;  /* 0x00000014020f7981 */ /* 0x002362000c1e1900 */
[----:B------:R-:W-:Y:S05]  /*1000*/  BRA `(.L_x_10) ;  /* 0x0000000000047947 */ /* 0x000fea0003800000 */
.L_x_11:
[----:B-1----:R-:W3:Y:S02]  /*1010*/  LDC R15, c[0x0][0x584] ;  /* 0x00016100ff0f7b82 */ /* 0x002ee40000000800 */
.L_x_10:
[----:B------:R-:W4:Y:S01]  /*1020*/  LDC R0, c[0x0][0x65c] ;  /* 0x00019700ff007b82 */ /* 0x000f220000000800 */
[----:B------:R-:W-:Y:S01]  /*1030*/  ULDC UR8, c[0x0][0x28c] ;  /* 0x0000a30000087ab9 */ /* 0x000fe20000000800 */
[----:B------:R-:W-:Y:S01]  /*1040*/  ISETP.NE.AND P0, PT, R6, 0x2, PT ;  /* 0x000000020600780c */ /* 0x000fe20003f05270 */
[----:B------:R-:W-:Y:S01]  /*1050*/  UIADD3 UR8, UR8, 0x1f, URZ ;  /* 0x0000001f08087890 */ /* 0x000fe2000fffe03f */
[----:B------:R-:W-:Y:S01]  /*1060*/  IMAD.U32 R4, RZ, RZ, UR13 ;  /* 0x0000000dff047e24 */ /* 0x000fe2000f8e00ff */
[----:B------:R-:W-:Y:S01]  /*1070*/  UMOV UR5, URZ ;  /* 0x0000003f00057c82 */ /* 0x000fe20008000000 */
[----:B------:R-:W-:Y:S01]  /*1080*/  UMOV UR4, URZ ;  /* 0x0000003f00047c82 */ /* 0x000fe20008000000 */
[----:B------:R-:W-:-:S04]  /*1090*/  USHF.R.S32.HI UR9, URZ, 0x1f, UR8 ;  /* 0x0000001f3f097899 */ /* 0x000fc80008011408 */
[----:B------:R-:W-:Y:S01]  /*10a0*/  ULEA.HI UR9, UR9, UR8, URZ, 0x5 ;  /* 0x0000000809097291 */ /* 0x000fe2000f8f283f */
[----:B----4-:R-:W-:-:S13]  /*10b0*/  ISETP.NE.AND P2, PT, R0, 0x1, PT ;  /* 0x000000010000780c */ /* 0x010fda0003f45270 */
[----:B01----:R-:W0:Y:S01]  /*10c0*/  @P2 LDC R3, c[0x0][0x10] ;  /* 0x00000400ff032b82 */ /* 0x003e220000000800 */
[----:B------:R-:W-:Y:S02]  /*10d0*/  @P2 IMAD.MOV.U32 R17, RZ, RZ, RZ ;  /* 0x000000ffff112224 */ /* 0x000fe400078e00ff */
[----:B------:R-:W-:-:S05]  /*10e0*/  @P2 IMAD.MOV.U32 R5, RZ, RZ, RZ ;  /* 0x000000ffff052224 */ /* 0x000fca00078e00ff */
[----:B------:R-:W1:Y:S01]  /*10f0*/  @!P2 LDC R9, c[0x0][0xc] ;  /* 0x00000300ff09ab82 */ /* 0x000e620000000800 */
[----:B------:R-:W-:Y:S01]  /*1100*/  ULDC UR6, c[0x0][0xc] ;  /* 0x0000030000067ab9 */ /* 0x000fe20000000800 */
[----:B------:R-:W-:Y:S02]  /*1110*/  ULDC UR7, c[0x0][0x10] ;  /* 0x0000040000077ab9 */ /* 0x000fe40000000800 */
[----:B------:R-:W-:-:S04]  /*1120*/  UIMAD.WIDE.U32 UR6, UR6, UR7, URZ ;  /* 0x00000007060672a5 */ /* 0x000fc8000f8e003f */
[----:B------:R-:W4:Y:S01]  /*1130*/  LDC R8, c[0x0][0x14] ;  /* 0x00000500ff087b82 */ /* 0x000f220000000800 */
[----:B0-----:R-:W-:Y:S01]  /*1140*/  @P2 IMAD.WIDE.U32 R2, R3, UR13, R16 ;  /* 0x0000000d03022c25 */ /* 0x001fe2000f8e0010 */
[----:B------:R-:W-:-:S03]  /*1150*/  USHF.R.S32.HI UR13, URZ, 0x5, UR9 ;  /* 0x000000053f0d7899 */ /* 0x000fc60008011409 */
[----:B------:R-:W-:Y:S02]  /*1160*/  @P2 IMAD.IADD R3, R3, 0x1, R5 ;  /* 0x0000000103032824 */ /* 0x000fe400078e0205 */
[----:B------:R-:W-:Y:S02]  /*1170*/  IMAD.MOV.U32 R5, RZ, RZ, RZ ;  /* 0x000000ffff057224 */ /* 0x000fe400078e00ff */
[----:B-1----:R-:W-:-:S04]  /*1180*/  @!P2 IMAD.WIDE.U32 R4, R16, R9, R4 ;  /* 0x000000091004a225 */ /* 0x002fc800078e0004 */
[----:B------:R-:W-:Y:S02]  /*1190*/  @!P2 IMAD.MOV.U32 R2, RZ, RZ, R4 ;  /* 0x000000ffff02a224 */ /* 0x000fe400078e0004 */
[C---:B----4-:R-:W-:Y:S02]  /*11a0*/  IMAD R21, R8.reuse, UR7, RZ ;  /* 0x0000000708157c24 */ /* 0x050fe4000f8e02ff */
[----:B------:R-:W-:Y:S01]  /*11b0*/  IMAD.WIDE.U32 R8, R8, UR6, RZ ;  /* 0x0000000608087c25 */ /* 0x000fe2000f8e00ff */
[----:B------:R-:W-:-:S03]  /*11c0*/  ULDC.64 UR6, c[0x0][0x650] ;  /* 0x0001940000067ab9 */ /* 0x000fc60000000a00 */
[----:B------:R-:W-:Y:S02]  /*11d0*/  @!P2 IMAD.MOV.U32 R3, RZ, RZ, R5 ;  /* 0x000000ffff03a224 */ /* 0x000fe400078e0005 */
[----:B------:R-:W-:Y:S01]  /*11e0*/  IMAD.IADD R0, R9, 0x1, R21 ;  /* 0x0000000109007824 */ /* 0x000fe200078e0215 */
[----:B------:R-:W-:Y:S06]  /*11f0*/  @P0 BRA `(.L_x_12) ;  /* 0x0000000000280947 */ /* 0x000fec0003800000 */
[----:B------:R-:W-:Y:S01]  /*1200*/  UIMAD.WIDE.U32 UR4, UR13, -0x45306eb3, URZ ;  /* 0xbacf914d0d0478a5 */ /* 0x000fe2000f8e003f */
[----:B------:R-:W-:Y:S01]  /*1210*/  IADD3 R2, P0, R2, R8, RZ ;  /* 0x0000000802027210 */ /* 0x000fe20007f1e0ff */
[----:B------:R-:W-:Y:S02]  /*1220*/  UISETP.GE.U32.AND UP0, UPT, UR13, 0x25, UPT ;  /* 0x000000250d00788c */ /* 0x000fe4000bf06070 */
[----:B------:R-:W-:Y:S02]  /*1230*/  UIADD3 UR4, -UR5, UR13, URZ ;  /* 0x0000000d05047290 */ /* 0x000fe4000fffe13f */
[----:B------:R-:W-:Y:S02]  /*1240*/  IMAD.X R3, R0, 0x1, R3, P0 ;  /* 0x0000000100037824 */ /* 0x000fe400000e0603 */
[----:B------:R-:W-:-:S04]  /*1250*/  ULEA.HI UR4, UR4, UR5, URZ, 0x1f ;  /* 0x0000000504047291 */ /* 0x000fc8000f8ff83f */
[----:B------:R-:W-:-:S03]  /*1260*/  USHF.R.U32.HI UR5, URZ, 0x5, UR4 ;  /* 0x000000053f057899 */ /* 0x000fc60008011604 */
[----:B------:R-:W-:Y:S01]  /*1270*/  UMOV UR4, URZ ;  /* 0x0000003f00047c82 */ /* 0x000fe20008000000 */
[----:B------:R-:W-:Y:S02]  /*1280*/  @UP0 ULOP3.LUT UR4, UR5, 0x1, URZ, 0xc0, !UPT ;  /* 0x0000000105040892 */ /* 0x000fe4000f8ec03f */
[----:B------:R-:W-:-:S12]  /*1290*/  UIMAD UR5, UR5, -0x25, UR13 ;  /* 0xffffffdb050578a4 */ /* 0x000fd8000f8e020d */
.L_x_12:
[----:B------:R-:W-:Y:S01]  /*12a0*/  ISETP.GE.U32.AND P0, PT, R2, UR6, PT ;  /* 0x0000000602007c0c */ /* 0x000fe2000bf06070 */
[----:B------:R-:W-:Y:S01]  /*12b0*/  IMAD.MOV.U32 R6, RZ, RZ, -0x1 ;  /* 0xffffffffff067424 */ /* 0x000fe200078e00ff */
[----:B------:R-:W-:Y:S01]  /*12c0*/  PRMT R20, RZ, 0x7610, R20 ;  /* 0x00007610ff147816 */ /* 0x000fe20000000014 */
[----:B------:R-:W-:Y:S01]  /*12d0*/  IMAD.MOV.U32 R5, RZ, RZ, -0x1 ;  /* 0xffffffffff057424 */ /* 0x000fe200078e00ff */
[----:B------:R-:W-:Y:S01]  /*12e0*/  ISETP.GE.U32.AND.EX P0, PT, R3, UR7, PT, P0 ;  /* 0x0000000703007c0c */ /* 0x000fe2000bf06100 */
[----:B------:R-:W-:-:S12]  /*12f0*/  IMAD.MOV.U32 R4, RZ, RZ, -0x1 ;  /* 0xffffffffff047424 */ /* 0x000fd800078e00ff */
[----:B------:R-:W-:Y:S05]  /*1300*/  @P0 BRA `(.L_x_13) ;  /* 0x0000000400240947 */ /* 0x000fea0003800000 */
[----:B------:R-:W0:Y:S01]  /*1310*/  LDC.64 R30, c[0x0][0x628] ;  /* 0x00018a00ff1e7b82 */ /* 0x000e220000000a00 */
[----:B------:R-:W-:Y:S02]  /*1320*/  IMAD.MOV.U32 R4, RZ, RZ, R2 ;  /* 0x000000ffff047224 */ /* 0x000fe400078e0002 */
[----:B------:R-:W-:-:S05]  /*1330*/  IMAD.MOV.U32 R5, RZ, RZ, R3 ;  /* 0x000000ffff057224 */ /* 0x000fca00078e0003 */
[----:B------:R-:W1:Y:S08]  /*1340*/  LDC R6, c[0x0][0x630] ;  /* 0x00018c00ff067b82 */ /* 0x000e700000000800 */
[----:B------:R-:W4:Y:S01]  /*1350*/  LDC.64 R32, c[0x0][0x620] ;  /* 0x00018800ff207b82 */ /* 0x000f220000000a00 */
[----:B0-----:R-:W-:-:S04]  /*1360*/  ISETP.NE.U32.AND P0, PT, R30, RZ, PT ;  /* 0x000000ff1e00720c */ /* 0x001fc80003f05070 */
[----:B------:R-:W-:-:S13]  /*1370*/  ISETP.NE.AND.EX P0, PT, R31, RZ, PT, P0 ;  /* 0x000000ff1f00720c */ /* 0x000fda0003f05300 */
[----:B-1--4-:R-:W-:Y:S05]  /*1380*/  @!P0 BRA `(.L_x_14) ;  /* 0x0000000000288947 */ /* 0x012fea0003800000 */
[----:B------:R-:W0:Y:S02]  /*1390*/  LDC R23, c[0x0][0x634] ;  /* 0x00018d00ff177b82 */ /* 0x000e240000000800 */
[----:B0-----:R-:W-:-:S05]  /*13a0*/  IADD3 R23, P0, R2, R23, RZ ;  /* 0x0000001702177210 */ /* 0x001fca0007f1e0ff */
[----:B------:R-:W-:-:S04]  /*13b0*/  IMAD.X R29, RZ, RZ, R3, P0 ;  /* 0x000000ffff1d7224 */ /* 0x000fc800000e0603 */
[----:B------:R-:W-:-:S04]  /*13c0*/  IMAD.WIDE.U32 R4, R29, R30, RZ ;  /* 0x0000001e1d047225 */ /* 0x000fc800078e00ff */
[----:B------:R-:W-:-:S04]  /*13d0*/  IMAD.WIDE.U32 R20, P0, R23, R31, R4 ;  /* 0x0000001f17147225 */ /* 0x000fc80007800004 */
[----:B------:R-:W-:-:S04]  /*13e0*/  IMAD.WIDE.U32 R4, R23, R30, RZ ;  /* 0x0000001e17047225 */ /* 0x000fc800078e00ff */
[----:B------:R-:W-:Y:S01]  /*13f0*/  IMAD.X R23, RZ, RZ, RZ, P0 ;  /* 0x000000ffff177224 */ /* 0x000fe200000e06ff */
[----:B------:R-:W-:Y:S01]  /*1400*/  IADD3 RZ, P0, R5, R20, RZ ;  /* 0x0000001405ff7210 */ /* 0x000fe20007f1e0ff */
[----:B------:R-:W-:-:S04]  /*1410*/  IMAD.MOV.U32 R22, RZ, RZ, R21 ;  /* 0x000000ffff167224 */ /* 0x000fc800078e0015 */
[----:B------:R-:W-:-:S08]  /*1420*/  IMAD.WIDE.U32.X R4, R29, R31, R22, P0 ;  /* 0x0000001f1d047225 */ /* 0x000fd000000e0416 */
.L_x_14:
[----:B------:R-:W0:Y:S01]  /*1430*/  LDC.64 R34, c[0x0][0x640] ;  /* 0x00019000ff227b82 */ /* 0x000e220000000a00 */
[-CC-:B------:R-:W-:Y:S01]  /*1440*/  SHF.R.U64 R36, R4, R6.reuse, R5.reuse ;  /* 0x0000000604247219 */ /* 0x180fe20000001205 */
[----:B------:R-:W-:Y:S01]  /*1450*/  IMAD.MOV.U32 R39, RZ, RZ, 0x1 ;  /* 0x00000001ff277424 */ /* 0x000fe200078e00ff */
[----:B------:R-:W-:Y:S02]  /*1460*/  SHF.R.U32.HI R4, RZ, R6, R5 ;  /* 0x00000006ff047219 */ /* 0x000fe40000011605 */
[----:B------:R-:W-:-:S03]  /*1470*/  IADD3 R21, P0, RZ, -R36, RZ ;  /* 0x80000024ff157210 */ /* 0x000fc60007f1e0ff */
[----:B------:R-:W1:Y:S02]  /*1480*/  LDC R20, c[0x0][0x618] ;  /* 0x00018600ff147b82 */ /* 0x000e640000000800 */
[----:B------:R-:W-:-:S04]  /*1490*/  IMAD.X R5, RZ, RZ, ~R4, P0 ;  /* 0x000000ffff057224 */ /* 0x000fc800000e0e04 */
[-C--:B------:R-:W-:Y:S02]  /*14a0*/  IMAD R6, R5, R32.reuse, RZ ;  /* 0x0000002005067224 */ /* 0x080fe400078e02ff */
[----:B------:R-:W4:Y:S01]  /*14b0*/  LDC R23, c[0x0][0x608] ;  /* 0x00018200ff177b82 */ /* 0x000f220000000800 */
[----:B------:R-:W-:-:S04]  /*14c0*/  IMAD.WIDE.U32 R4, R21, R32, R2 ;  /* 0x0000002015047225 */ /* 0x000fc800078e0002 */
[----:B------:R-:W-:-:S03]  /*14d0*/  IMAD R21, R21, R33, R6 ;  /* 0x0000002115157224 */ /* 0x000fc600078e0206 */
[----:B------:R-:W2:Y:S01]  /*14e0*/  LDC R26, c[0x0][0x658] ;  /* 0x00019600ff1a7b82 */ /* 0x000ea20000000800 */
[----:B------:R-:W-:Y:S01]  /*14f0*/  IMAD.IADD R5, R5, 0x1, R21 ;  /* 0x0000000105057824 */ /* 0x000fe200078e0215 */
[----:B0-----:R-:W-:Y:S01]  /*1500*/  ISETP.NE.U32.AND P0, PT, R34, RZ, PT ;  /* 0x000000ff2200720c */ /* 0x001fe20003f05070 */
[----:B------:R-:W-:-:S03]  /*1510*/  IMAD.MOV.U32 R21, RZ, RZ, -0x1 ;  /* 0xffffffffff157424 */ /* 0x000fc600078e00ff */
[----:B------:R-:W-:Y:S02]  /*1520*/  ISETP.NE.AND.EX P0, PT, R35, RZ, PT, P0 ;  /* 0x000000ff2300720c */ /* 0x000fe40003f05300 */
[----:B------:R-:W0:Y:S01]  /*1530*/  LDC R33, c[0x0][0x600] ;  /* 0x00018000ff217b82 */ /* 0x000e220000000800 */
[-CC-:B-1----:R-:W-:Y:S02]  /*1540*/  SHF.R.U64 R31, R4, R20.reuse, R5.reuse ;  /* 0x00000014041f7219 */ /* 0x182fe40000001205 */
[----:B------:R-:W-:-:S05]  /*1550*/  SHF.R.U32.HI R4, RZ, R20, R5 ;  /* 0x00000014ff047219 */ /* 0x000fca0000011605 */
[----:B------:R-:W1:Y:S01]  /*1560*/  LDC R28, c[0x0][0x648] ;  /* 0x00019200ff1c7b82 */ /* 0x000e620000000800 */
[-CC-:B----4-:R-:W-:Y:S02]  /*1570*/  SHF.R.U64 R41, R31, R23.reuse, R4.reuse ;  /* 0x000000171f297219 */ /* 0x190fe40000001204 */
[----:B------:R-:W-:-:S05]  /*1580*/  SHF.R.U32.HI R5, RZ, R23, R4 ;  /* 0x00000017ff057219 */ /* 0x000fca0000011604 */
[----:B------:R-:W4:Y:S01]  /*1590*/  LDC R37, c[0x0][0x638] ;  /* 0x00018e00ff257b82 */ /* 0x000f220000000800 */
[-C--:B--2---:R-:W-:Y:S02]  /*15a0*/  SHF.L.U32 R4, R21, R26.reuse, RZ ;  /* 0x0000001a15047219 */ /* 0x084fe400000006ff */
[--C-:B------:R-:W-:Y:S02]  /*15b0*/  SHF.R.U64 R32, R41, R26, R5.reuse ;  /* 0x0000001a29207219 */ /* 0x100fe40000001205 */
[----:B------:R-:W-:Y:S02]  /*15c0*/  LOP3.LUT R6, RZ, R4, RZ, 0x33, !PT ;  /* 0x00000004ff067212 */ /* 0x000fe400078e33ff */
[----:B------:R-:W-:Y:S01]  /*15d0*/  SHF.R.U32.HI R5, RZ, R26, R5 ;  /* 0x0000001aff057219 */ /* 0x000fe20000011605 */
[----:B------:R-:W2:Y:S01]  /*15e0*/  LDC R30, c[0x0][0x610] ;  /* 0x00018400ff1e7b82 */ /* 0x000ea20000000800 */
[----:B------:R-:W-:Y:S01]  /*15f0*/  IMAD.MOV.U32 R4, RZ, RZ, R32 ;  /* 0x000000ffff047224 */ /* 0x000fe200078e0020 */
[----:B------:R-:W-:Y:S06]  /*1600*/  @!P0 BRA `(.L_x_15) ;  /* 0x0000000000288947 */ /* 0x000fec0003800000 */
[----:B------:R-:W3:Y:S02]  /*1610*/  LDC R23, c[0x0][0x64c] ;  /* 0x00019300ff177b82 */ /* 0x000ee40000000800 */
[----:B---3--:R-:W-:-:S05]  /*1620*/  IADD3 R23, P0, R32, R23, RZ ;  /* 0x0000001720177210 */ /* 0x008fca0007f1e0ff */
        /* <DEDUP_REMOVED lines=8> */
.L_x_15:
[----:B-1----:R-:W-:Y:S01]  /*16b0*/  SHF.R.U64 R17, R4, R28, R5 ;  /* 0x0000001c04117219 */ /* 0x002fe20000001205 */
[----:B------:R-:W-:Y:S01]  /*16c0*/  @P2 IMAD R25, R27, R24, R16 ;  /* 0x000000181b192224 */ /* 0x000fe200078e0210 */
[----:B------:R-:W-:Y:S02]  /*16d0*/  SHF.L.U32 R4, R39, R26, RZ ;  /* 0x0000001a27047219 */ /* 0x000fe400000006ff */
[----:B------:R-:W-:Y:S01]  /*16e0*/  LOP3.LUT R5, R41, R6, RZ, 0xc0, !PT ;  /* 0x0000000629057212 */ /* 0x000fe200078ec0ff */
[----:B0-----:R-:W-:Y:S02]  /*16f0*/  VIADD R6, R33, 0xffffffff ;  /* 0xffffffff21067836 */ /* 0x001fe40000000000 */
[----:B------:R-:W-:Y:S02]  /*1700*/  IMAD.MOV R20, RZ, RZ, -R17 ;  /* 0x000000ffff147224 */ /* 0x000fe400078e0a11 */
[----:B------:R-:W-:Y:S01]  /*1710*/  IMAD R16, R4, R17, R5 ;  /* 0x0000001104107224 */ /* 0x000fe200078e0205 */
[----:B------:R-:W-:Y:S01]  /*1720*/  LOP3.LUT R17, R31, R6, RZ, 0xc0, !PT ;  /* 0x000000061f117212 */ /* 0x000fe200078ec0ff */
[----:B----4-:R-:W-:-:S02]  /*1730*/  IMAD R4, R20, R37, R32 ;  /* 0x0000002514047224 */ /* 0x010fc400078e0220 */
[----:B--2---:R-:W-:Y:S02]  /*1740*/  IMAD R6, R16, R30, R25 ;  /* 0x0000001e10067224 */ /* 0x004fe400078e0219 */
[----:B------:R-:W-:Y:S02]  /*1750*/  IMAD R17, R4, R33, R17 ;  /* 0x0000002104117224 */ /* 0x000fe400078e0211 */
[----:B------:R-:W-:Y:S02]  /*1760*/  IMAD.MOV.U32 R20, RZ, RZ, 0x1 ;  /* 0x00000001ff147424 */ /* 0x000fe400078e00ff */
[----:B------:R-:W-:Y:S01]  /*1770*/  IMAD.MOV.U32 R4, RZ, RZ, R36 ;  /* 0x000000ffff047224 */ /* 0x000fe200078e0024 */
[----:B------:R-:W-:Y:S02]  /*1780*/  SEL R5, R17, R6, !P2 ;  /* 0x0000000611057207 */ /* 0x000fe40005000000 */
[----:B------:R-:W-:-:S07]  /*1790*/  SEL R6, R6, R17, !P2 ;  /* 0x0000001106067207 */ /* 0x000fce0005000000 */
.L_x_13:
[----:B------:R-:W-:Y:S05]  /*17a0*/  @!P3 BRA `(.L_x_16) ;  /* 0x00000000000cb947 */ /* 0x000fea0003800000 */
[----:B------:R-:W-:Y:S01]  /*17b0*/  UCGABAR_WAIT ;  /* 0x0000000000007dc7 */ /* 0x000fe20008000000 */
[----:B------:R-:W-:Y:S01]  /*17c0*/  CCTL.IVALL ;  /* 0x00000000ff00798f */ /* 0x000fe20002000000 */
[----:B------:R-:W-:Y:S05]  /*17d0*/  BRA `(.L_x_17) ;  /* 0x0000000000047947 */ /* 0x000fea0003800000 */
.L_x_16:
[----:B------:R-:W-:Y:S06]  /*17e0*/  BAR.SYNC.DEFER_BLOCKING 0x0 ;  /* 0x0000000000007b1d */ /* 0x000fec0000010000 */
.L_x_17:
[----:B------:R-:W-:Y:S05]  /*17f0*/  @!P4 BRA `(.L_x_18) ;  /* 0x0000006c0054c947 */ /* 0x000fea0003800000 */
[----:B------:R-:W-:-:S13]  /*1800*/  ISETP.GT.U32.AND P0, PT, R38, 0x1, PT ;  /* 0x000000012600780c */ /* 0x000fda0003f04070 */
[----:B------:R-:W-:Y:S05]  /*1810*/  @P0 EXIT ;  /* 0x000000000000094d */ /* 0x000fea0003800000 */
.L_x_19:
[----:B------:R-:W-:-:S08]  /*1820*/  NOP ;  /* 0x0000000000007918 */ /* 0x000fd00000000000 */
[----:B------:R-:W0:Y:S02]  /*1830*/  USETMAXREG.TRY_ALLOC.CTAPOOL UP0, 0xe8 ;  /* 0x000000e8000079c8 */ /* 0x000e240008000600 */
[----:B0-----:R-:W-:-:S13]  /*1840*/  PLOP3.LUT P0, PT, PT, PT, UP0, 0x80, 0x0 ;  /* 0x000000000000781c */ /* 0x001fda0003f0f008 */
[----:B------:R-:W-:Y:S05]  /*1850*/  @!P0 BRA `(.L_x_19) ;  /* 0xfffffffc00f08947 */ /* 0x000fea000383ffff */
[----:B------:R-:W-:-:S13]  /*1860*/  LOP3.LUT P0, RZ, R20, 0xff, RZ, 0xc0, !PT ;  /* 0x000000ff14ff7812 */ /* 0x000fda000780c0ff */
[----:B------:R-:W-:Y:S05]  /*1870*/  @!P0 EXIT ;  /* 0x000000000000894d */ /* 0x000fea0003800000 */
[----:B------:R-:W0:Y:S01]  /*1880*/  S2UR UR6, SR_CgaCtaId ;  /* 0x00000000000679c3 */ /* 0x000e220000008800 */
[CC--:B------:R-:W-:Y:S01]  /*1890*/  LEA.HI R11, R19.reuse, R10.reuse, RZ, 0x2 ;  /* 0x0000000a130b7211 */ /* 0x0c0fe200078f10ff */
[----:B------:R-:W-:Y:S01]  /*18a0*/  UIADD3 UR7, UR11, -0x1, URZ ;  /* 0xffffffff0b077890 */ /* 0x000fe2000fffe03f */
[----:B------:R-:W-:Y:S01]  /*18b0*/  LEA.HI R19, R19, R10, RZ, 0x5 ;  /* 0x0000000a13137211 */ /* 0x000fe200078f28ff */
[----:B------:R-:W-:Y:S01]  /*18c0*/  UMOV UR9, 0x400 ;  /* 0x0000040000097882 */ /* 0x000fe20000000000 */
[--C-:B------:R-:W-:Y:S01]  /*18d0*/  SHF.R.S32.HI R18, RZ, 0x2, R11.reuse ;  /* 0x00000002ff127819 */ /* 0x100fe2000001140b */
[----:B------:R-:W-:Y:S01]  /*18e0*/  UISETP.LT.AND UP0, UPT, UR13, 0x1, UPT ;  /* 0x000000010d00788c */ /* 0x000fe2000bf01270 */
[----:B------:R-:W-:Y:S01]  /*18f0*/  SHF.R.S32.HI R17, RZ, 0x1f, R11 ;  /* 0x0000001fff117819 */ /* 0x000fe2000001140b */
[----:B------:R-:W-:Y:S01]  /*1900*/  USHF.L.U32 UR15, UR13, 0x1, URZ ;  /* 0x000000010d0f7899 */ /* 0x000fe2000800063f */
[----:B------:R-:W-:Y:S01]  /*1910*/  LOP3.LUT R11, R11, 0xfffffffc, RZ, 0xc0, !PT ;  /* 0xfffffffc0b0b7812 */ /* 0x000fe200078ec0ff */
[----:B------:R-:W-:Y:S01]  /*1920*/  USEL UR10, UR13, 0x1, UP0 ;  /* 0x000000010d0a7887 */ /* 0x000fe20008000000 */
[----:B------:R-:W-:Y:S01]  /*1930*/  LEA.HI R17, R17, R18, RZ, 0x3 ;  /* 0x0000001211117211 */ /* 0x000fe200078f18ff */
[----:B------:R-:W-:Y:S01]  /*1940*/  UISETP.NE.AND UP0, UPT, UR7, URZ, UPT ;  /* 0x0000003f0700728c */ /* 0x000fe2000bf05270 */
[----:B------:R-:W-:Y:S01]  /*1950*/  LOP3.LUT R148, R7, 0x1, RZ, 0xfc, !PT ;  /* 0x0000000107947812 */ /* 0x000fe200078efcff */
[----:B------:R-:W-:Y:S01]  /*1960*/  IMAD.IADD R16, R10, 0x1, -R11 ;  /* 0x000000010a107824 */ /* 0x000fe200078e0a0b */
[----:B------:R-:W-:Y:S01]  /*1970*/  LOP3.LUT R17, R17, 0xfffffff8, RZ, 0xc0, !PT ;  /* 0xfffffff811117812 */ /* 0x000fe200078ec0ff */
[----:B------:R-:W-:-:S04]  /*1980*/  UIADD3 UR10, -UR10, UR13, URZ ;  /* 0x0000000d0a0a7290 */ /* 0x000fc8000fffe13f */
[----:B------:R-:W-:Y:S01]  /*1990*/  IMAD.IADD R18, R18, 0x1, -R17 ;  /* 0x0000000112127824 */ /* 0x000fe200078e0a11 */
[----:B------:R-:W-:Y:S01]  /*19a0*/  SHF.R.S32.HI R17, RZ, 0x5, R19 ;  /* 0x00000005ff117819 */ /* 0x000fe20000011413 */
[----:B0-----:R-:W-:-:S03]  /*19b0*/  ULEA UR9, UR6, UR9, 0x18 ;  /* 0x0000000906097291 */ /* 0x001fc6000f8ec03f */
[--C-:B------:R-:W-:Y:S01]  /*19c0*/  SHF.R.S32.HI R19, RZ, 0x1f, R18.reuse ;  /* 0x0000001fff137819 */ /* 0x100fe20000011412 */
[----:B------:R-:W-:Y:S01]  /*19d0*/  USHF.L.U32 UR6, UR7, 0x3, URZ ;  /* 0x0000000307067899 */ /* 0x000fe2000800063f */
[C-C-:B------:R-:W-:Y:S01]  /*19e0*/  IMAD R20, R17.reuse, -0x10, -R18.reuse ;  /* 0xfffffff011147824 */ /* 0x140fe200078e0a12 */
[----:B------:R-:W-:Y:S02]  /*19f0*/  USEL UR7, URZ, 0x1, UP0 ;  /* 0x000000013f077887 */ /* 0x000fe40008000000 */
[----:B------:R-:W-:Y:S01]  /*1a00*/  ULOP3.LUT UR6, UR6, 0x8, URZ, 0xc0, !UPT ;  /* 0x0000000806067892 */ /* 0x000fe2000f8ec03f */
[----:B------:R-:W-:Y:S01]  /*1a10*/  IMAD.WIDE R10, R17, 0x10, R18 ;  /* 0x00000010110a7825 */ /* 0x000fe200078e0212 */
[----:B------:R-:W-:Y:S02]  /*1a20*/  UIADD3 UR22, UR9, 0x260, URZ ;  /* 0x0000026009167890 */ /* 0x000fe4000fffe03f */
[----:B------:R-:W-:Y:S01]  /*1a30*/  ULOP3.LUT UR23, UR6, 0x8, URZ, 0x3c, !UPT ;  /* 0x0000000806177892 */ /* 0x000fe2000f8e3c3f */
[----:B------:R-:W-:Y:S01]  /*1a40*/  IMAD.U32 R150, RZ, RZ, UR7 ;  /* 0x00000007ff967e24 */ /* 0x000fe2000f8e00ff */
[----:B------:R-:W-:-:S02]  /*1a50*/  ULOP3.LUT UR12, UR6, 0x18, URZ, 0x3c, !UPT ;  /* 0x00000018060c7892 */ /* 0x000fc4000f8e3c3f */
[----:B------:R-:W-:Y:S01]  /*1a60*/  ULEA UR11, UR11, UR22, 0x3 ;  /* 0x000000160b0b7291 */ /* 0x000fe2000f8e183f */
[----:B------:R-:W-:Y:S02]  /*1a70*/  ULDC UR6, c[0x0][0x284] ;  /* 0x0000a10000067ab9 */ /* 0x000fe40000000800 */
[----:B------:R-:W-:-:S09]  /*1a80*/  VIADD R17, R20, UR6 ;  /* 0x0000000614117c36 */ /* 0x000fd20008000000 */
.L_x_176:
[----:B------:R-:W-:Y:S01]  /*1a90*/  SHF.L.U32 R18, R150, 0x1f, RZ ;  /* 0x0000001f96127819 */ /* 0x000fe200000006ff */
[----:B------:R-:W0:Y:S01]  /*1aa0*/  LDC R19, c[0x0][0x28c] ;  /* 0x0000a300ff137b82 */ /* 0x000e220000000800 */
[----:B------:R-:W-:Y:S01]  /*1ab0*/  UMOV UR6, URZ ;  /* 0x0000003f00067c82 */ /* 0x000fe20008000000 */
[----:B------:R-:W-:Y:S01]  /*1ac0*/  UMOV UR14, UR5 ;  /* 0x00000005000e7c82 */ /* 0x000fe20008000000 */
[----:B-1----:R-:W1:Y:S01]  /*1ad0*/  SYNCS.PHASECHK.TRANS64.TRYWAIT P0, [UR11+-0x8], R18 ;  /* 0xfffff812ff0075a7 */ /* 0x002e62000800014b */
[----:B0-----:R-:W-:Y:S01]  /*1ae0*/  ISETP.GE.AND P1, PT, R19, 0x1, PT ;  /* 0x000000011300780c */ /* 0x001fe20003f26270 */
[----:B-1-34-:R-:W-:-:S12]  /*1af0*/  @!P0 BRA `(.L_x_20) ;  /* 0x0000008c007c8947 */ /* 0x01afd80003800000 */
.L_x_231:
[----:B------:R-:W-:Y:S01]  /*1b00*/  UMOV UR7, URZ ;  /* 0x0000003f00077c82 */ /* 0x000fe20008000000 */
[----:B------:R-:W-:Y:S01]  /*1b10*/  UMOV UR8, URZ ;  /* 0x0000003f00087c82 */ /* 0x000fe20008000000 */
[----:B------:R-:W-:Y:S02]  /*1b20*/  CS2R R88, SRZ ;  /* 0x0000000000587805 */ /* 0x000fe4000001ff00 */
[----:B------:R-:W-:Y:S02]  /*1b30*/  CS2R R22, SRZ ;  /* 0x0000000000167805 */ /* 0x000fe4000001ff00 */
[----:B------:R-:W-:Y:S02]  /*1b40*/  CS2R R90, SRZ ;  /* 0x00000000005a7805 */ /* 0x000fe4000001ff00 */
[----:B------:R-:W-:Y:S02]  /*1b50*/  CS2R R92, SRZ ;  /* 0x00000000005c7805 */ /* 0x000fe4000001ff00 */
[----:B------:R-:W-:-:S02]  /*1b60*/  CS2R R94, SRZ ;  /* 0x00000000005e7805 */ /* 0x000fc4000001ff00 */
[----:B------:R-:W-:Y:S02]  /*1b70*/  CS2R R96, SRZ ;  /* 0x0000000000607805 */ /* 0x000fe4000001ff00 */
        /* <DEDUP_REMOVED lines=24> */
[----:B------:R-:W-:Y:S01]  /*1d00*/  CS2R R146, SRZ ;  /* 0x0000000000927805 */ /* 0x000fe2000001ff00 */
[----:B------:R-:W-:Y:S01]  /*1d10*/  IMAD.MOV.U32 R149, RZ, RZ, RZ ;  /* 0x000000ffff957224 */ /* 0x000fe200078e00ff */
[----:B------:R-:W-:Y:S01]  /*1d20*/  CS2R R24, SRZ ;  /* 0x0000000000187805 */ /* 0x000fe2000001ff00 */
[----:B------:R-:W-:Y:S01]  /*1d30*/  IMAD.MOV.U32 R151, RZ, RZ, RZ ;  /* 0x000000ffff977224 */ /* 0x000fe200078e00ff */
[----:B------:R-:W-:Y:S01]  /*1d40*/  CS2R R26, SRZ ;  /* 0x00000000001a7805 */ /* 0x000fe2000001ff00 */
[----:B------:R-:W-:Y:S01]  /*1d50*/  IMAD.U32 R152, RZ, RZ, UR4 ;  /* 0x00000004ff987e24 */ /* 0x000fe2000f8e00ff */
        /* <DEDUP_REMOVED lines=29> */
[----:B------:R-:W-:Y:S01]  /*1f30*/  CS2R R86, SRZ ;  /* 0x0000000000567805 */ /* 0x000fe2000001ff00 */
[----:B------:R-:W-:Y:S06]  /*1f40*/  @!P1 BRA `(.L_x_21) ;  /* 0x0000000800289947 */ /* 0x000fec0003800000 */
[----:B------:R-:W-:-:S13]  /*1f50*/  ISETP.NE.AND P1, PT, R148, 0x3, PT ;  /* 0x000000039400780c */ /* 0x000fda0003f25270 */
[----:B------:R-:W-:Y:S05]  /*1f60*/  @!P1 BRA `(.L_x_22) ;  /* 0x0000000000049947 */ /* 0x000fea0003800000 */
[----:B------:R-:W-:Y:S01]  /*1f70*/  BPT.TRAP 0x1 ;  /* 0x000000040000795c */ /* 0x000fe20000300000 */
.L_x_22:
[----:B------:R-:W-:Y:S01]  /*1f80*/  ULEA UR6, UR5, UR9, 0x3 ;  /* 0x0000000905067291 */ /* 0x000fe2000f8e183f */
[----:B0-----:R-:W-:-:S05]  /*1f90*/  IMAD.U32 R18, RZ, RZ, UR4 ;  /* 0x00000004ff127e24 */ /* 0x001fca000f8e00ff */
[----:B------:R-:W-:-:S04]  /*1fa0*/  SHF.L.U32 R18, R18, 0x1f, RZ ;  /* 0x0000001f12127819 */ /* 0x000fc800000006ff */
[----:B------:R0:W1:Y:S01]  /*1fb0*/  SYNCS.PHASECHK.TRANS64.TRYWAIT P0, [UR6], R18 ;  /* 0x00000012ff0075a7 */ /* 0x0000620008000146 */
[----:B------:R-:W-:Y:S05]  /*1fc0*/  @!P1 BRA `(.L_x_23) ;  /* 0x0000000000049947 */ /* 0x000fea0003800000 */
[----:B------:R-:W-:Y:S01]  /*1fd0*/  BPT.TRAP 0x1 ;  /* 0x000000040000795c */ /* 0x000fe20000300000 */
.L_x_23:
[----:B-1----:R-:W-:Y:S05]  /*1fe0*/  @P0 BRA `(.L_x_24) ;  /* 0x0000000000080947 */ /* 0x002fea0003800000 */
[----:B------:R-:W1:Y:S02]  /*1ff0*/  SYNCS.PHASECHK.TRANS64.TRYWAIT P0, [UR6], R18 ;  /* 0x00000012ff0075a7 */ /* 0x000e640008000146 */
[----:B-1----:R-:W-:Y:S05]  /*2000*/  @!P0 BRA `(.L_x_25) ;  /* 0x0000008800508947 */ /* 0x002fea0003800000 */
.L_x_24:
[----:B------:R-:W-:Y:S01]  /*2010*/  UIADD3 UR7, UR9, 0x12b80, URZ ;  /* 0x00012b8009077890 */ /* 0x000fe2000fffe03f */
[----:B------:R-:W-:Y:S01]  /*2020*/  WARPGROUP.ARRIVE ;  /* 0x00000000000079c5 */ /* 0x000fe20000000000 */
[----:B------:R-:W-:Y:S01]  /*2030*/  UIADD3 UR6, UR9, 0x380, URZ ;  /* 0x0000038009067890 */ /* 0x000fe2000fffe03f */
[----:B------:R-:W-:Y:S01]  /*2040*/  CS2R R88, SRZ ;  /* 0x0000000000587805 */ /* 0x000fe2000001ff00 */
[----:B------:R-:W-:Y:S01]  /*2050*/  USHF.R.U32.HI UR7, URZ, 0x4, UR7 ;  /* 0x000000043f077899 */ /* 0x000fe20008011607 */
[----:B------:R-:W-:Y:S01]  /*2060*/  CS2R R22, SRZ ;  /* 0x0000000000167805 */ /* 0x000fe2000001ff00 */
[----:B------:R-:W-:Y:S01]  /*2070*/  USHF.R.U32.HI UR6, URZ, 0x4, UR6 ;  /* 0x000000043f067899 */ /* 0x000fe20008011606 */
[----:B------:R-:W-:Y:S01]  /*2080*/  CS2R R90, SRZ ;  /* 0x00000000005a7805 */ /* 0x000fe2000001ff00 */
[----:B------:R-:W-:Y:S01]  /*2090*/  ULOP3.LUT UR7, UR7, 0x3fff, URZ, 0xc0, !UPT ;  /* 0x00003fff07077892 */ /* 0x000fe2000f8ec03f */
[----:B------:R-:W-:Y:S01]  /*20a0*/  CS2R R92, SRZ ;  /* 0x00000000005c7805 */ /* 0x000fe2000001ff00 */
[----:B------:R-:W-:Y:S01]  /*20b0*/  ULOP3.LUT UR6, UR6, 0x3fff, URZ, 0xc0, !UPT ;  /* 0x00003fff06067892 */ /* 0x000fe2000f8ec03f */
[----:B------:R-:W-:Y:S01]  /*20c0*/  CS2R R94, SRZ ;  /* 0x00000000005e7805 */ /* 0x000fe2000001ff00 */
[----:B------:R-:W-:Y:S01]  /*20d0*/  ULOP3.LUT UR7, UR7, 0x10000, URZ, 0xfc, !UPT ;  /* 0x0001000007077892 */ /* 0x000fe2000f8efc3f */
[----:B------:R-:W-:Y:S01]  /*20e0*/  CS2R R96, SRZ ;  /* 0x0000000000607805 */ /* 0x000fe2000001ff00 */
[----:B------:R-:W-:Y:S01]  /*20f0*/  ULOP3.LUT UR6, UR6, 0x10000, URZ, 0xfc, !UPT ;  /* 0x0001000006067892 */ /* 0x000fe2000f8efc3f */
[----:B------:R-:W-:Y:S01]  /*2100*/  CS2R R98, SRZ ;  /* 0x0000000000627805 */ /* 0x000fe2000001ff00 */
[----:B------:R-:W-:Y:S01]  /*2110*/  ULEA UR18, UR5, UR7, 0x8 ;  /* 0x0000000705127291 */ /* 0x000fe2000f8e403f */
[----:B------:R-:W-:Y:S01]  /*2120*/  CS2R R102, SRZ ;  /* 0x0000000000667805 */ /* 0x000fe2000001ff00 */
[----:B------:R-:W-:Y:S01]  /*2130*/  ULEA UR16, UR5, UR6, 0x7 ;  /* 0x0000000605107291 */ /* 0x000fe2000f8e383f */
[----:B------:R-:W-:Y:S01]  /*2140*/  CS2R R100, SRZ ;  /* 0x0000000000647805 */ /* 0x000fe2000001ff00 */
[----:B------:R-:W-:Y:S01]  /*2150*/  ULDC UR7, c[0x0][0x50c] ;  /* 0x0001430000077ab9 */ /* 0x000fe20000000800 */
[----:B------:R-:W-:Y:S01]  /*2160*/  UMOV UR17, 0xc0000010 ;  /* 0xc000001000117882 */ /* 0x000fe20000000000 */
[----:B------:R-:W-:Y:S01]  /*2170*/  UISETP.NE.AND UP0, UPT, UR7, 0x1, UPT ;  /* 0x000000010700788c */ /* 0x000fe2000bf05270 */
[----:B------:R-:W-:Y:S01]  /*2180*/  CS2R R104, SRZ ;  /* 0x0000000000687805 */ /* 0x000fe2000001ff00 */
[----:B------:R-:W-:Y:S01]  /*2190*/  UMOV UR19, 0xc0000010 ;  /* 0xc000001000137882 */ /* 0x000fe20000000000 */
[----:B------:R-:W-:Y:S01]  /*21a0*/  UMOV UR6, 0x1 ;  /* 0x0000000100067882 */ /* 0x000fe20000000000 */
[----:B------:R-:W-:Y:S01]  /*21b0*/  USEL UR7, URZ, 0x1, UP0 ;  /* 0x000000013f077887 */ /* 0x000fe20008000000 */
[----:B------:R-:W-:Y:S01]  /*21c0*/  QGMMA.64x128x32.F32.E4M3.E4M3 R24, gdesc[UR16], RZ, !UPT, gsb0 ;  /* 0x01e00000101879f3 */ /* 0x000fe2000c0008ff */
[----:B------:R-:W-:-:S02]  /*21d0*/  CS2R R106, SRZ ;  /* 0x00000000006a7805 */ /* 0x000fc4000001ff00 */
[----:B------:R-:W-:Y:S02]  /*21e0*/  CS2R R108, SRZ ;  /* 0x00000000006c7805 */ /* 0x000fe4000001ff00 */
[----:B------:R-:W-:Y:S02]  /*21f0*/  CS2R R110, SRZ ;  /* 0x00000000006e7805 */ /* 0x000fe4000001ff00 */
[----:B------:R-:W-:Y:S02]  /*2200*/  CS2R R112, SRZ ;  /* 0x0000000000707805 */ /* 0x000fe4000001ff00 */
[----:B------:R-:W-:Y:S02]  /*2210*/  ISETP.NE.AND P0, PT, RZ, UR7, PT ;  /* 0x00000007ff007c0c */ /* 0x000fe4000bf05270 */
        /* <DEDUP_REMOVED lines=16> */
[----:B------:R-:W-:Y:S01]  /*2320*/  CS2R R146, SRZ ;  /* 0x0000000000927805 */ /* 0x000fe2000001ff00 */
[----:B------:R-:W-:Y:S02]  /*2330*/  IMAD.MOV.U32 R149, RZ, RZ, RZ ;  /* 0x000000ffff957224 */ /* 0x000fe400078e00ff */
[----:B------:R-:W-:Y:S01]  /*2340*/  IMAD.MOV.U32 R151, RZ, RZ, RZ ;  /* 0x000000ffff977224 */ /* 0x000fe200078e00ff */
[----:B------:R-:W-:Y:S06]  /*2350*/  @!P0 BRA `(.L_x_26) ;  /* 0x0000000400088947 */ /* 0x000fec0003800000 */
[----:B------:R-:W-:Y:S02]  /*2360*/  WARPGROUP.DEPBAR.LE gsb0, 0x0 ;  /* 0x00008000000079c5 */ /* 0x000fe40000010000 */
[----:B------:R-:W-:-:S01]  /*2370*/  FADD R151, RZ, R24 ;  /* 0x00000018ff977221 */ /* 0x000fc20000000000 */
[----:B------:R-:W-:Y:S01]  /*2380*/  FADD R146, RZ, R25 ;  /* 0x00000019ff927221 */ /* 0x000fe20000000000 */
        /* <DEDUP_REMOVED lines=62> */
[----:B------:R-:W-:-:S06]  /*2770*/  UMOV UR6, URZ ;  /* 0x0000003f00067c82 */ /* 0x000fcc0008000000 */
.L_x_26:
[----:B------:R-:W-:-:S04]  /*2780*/  UIADD3 UR14, UR5, 0x1, URZ ;  /* 0x00000001050e7890 */ /* 0x000fc8000fffe03f */
[----:B------:R-:W-:-:S04]  /*2790*/  UISETP.NE.AND UP0, UPT, UR14, 0x25, UPT ;  /* 0x000000250e00788c */ /* 0x000fc8000bf05270 */
[----:B------:R-:W-:Y:S02]  /*27a0*/  USEL UR8, URZ, 0x1, UP0 ;  /* 0x000000013f087887 */ /* 0x000fe40008000000 */
[----:B------:R-:W-:Y:S02]  /*27b0*/  USEL UR14, UR14, URZ, UP0 ;  /* 0x0000003f0e0e7287 */ /* 0x000fe40008000000 */
[----:B------:R-:W-:-:S06]  /*27c0*/  ULOP3.LUT UR8, UR4, UR8, URZ, 0x3c, !UPT ;  /* 0x0000000804087292 */ /* 0x000fcc000f8e3c3f */
[----:B------:R-:W-:Y:S01]  /*27d0*/  IMAD.U32 R152, RZ, RZ, UR8 ;  /* 0x00000008ff987e24 */ /* 0x000fe2000f8e00ff */
[----:B------:R-:W-:-:S06]  /*27e0*/  UMOV UR8, 0x1 ;  /* 0x0000000100087882 */ /* 0x000fcc0000000000 */
.L_x_21:
[----:B------:R-:W-:-:S06]  /*27f0*/  UISETP.GE.AND UP0, UPT, UR10, 0x1, UPT ;  /* 0x000000010a00788c */ /* 0x000fcc000bf06270 */
[----:B------:R-:W-:-:S13]  /*2800*/  PLOP3.LUT P0, PT, PT, PT, UP0, 0x80, 0x0 ;  /* 0x000000000000781c */ /* 0x000fda0003f0f008 */
[----:B------:R-:W-:Y:S05]  /*2810*/  @!P0 BRA `(.L_x_27) ;  /* 0x0000000400f48947 */ /* 0x000fea0003800000 */
[----:B01----:R-:W-:Y:S01]  /*2820*/  IMAD.U32 R18, RZ, RZ, UR10 ;  /* 0x0000000aff127e24 */ /* 0x003fe2000f8e00ff */
[----:B------:R-:W-:Y:S01]  /*2830*/  ULDC UR24, c[0x0][0x50c] ;  /* 0x0001430000187ab9 */ /* 0x000fe20000000800 */
[----:B------:R-:W-:-:S07]  /*2840*/  IMAD.U32 R19, RZ, RZ, UR5 ;  /* 0x00000005ff137e24 */ /* 0x000fce000f8e00ff */
.L_x_35:
[----:B------:R-:W-:-:S13]  /*2850*/  ISETP.NE.AND P1, PT, R148, 0x3, PT ;  /* 0x000000039400780c */ /* 0x000fda0003f25270 */
[----:B------:R-:W-:Y:S05]  /*2860*/  @!P1 BRA `(.L_x_28) ;  /* 0x0000000000049947 */ /* 0x000fea0003800000 */
[----:B------:R-:W-:Y:S01]  /*2870*/  BPT.TRAP 0x1 ;  /* 0x000000040000795c */ /* 0x000fe20000300000 */
.L_x_28:
[----:B------:R-:W-:Y:S01]  /*2880*/  ULEA UR16, UR14, UR9, 0x3 ;  /* 0x000000090e107291 */ /* 0x000fe2000f8e183f */
[----:B------:R-:W-:-:S08]  /*2890*/  SHF.L.U32 R20, R152, 0x1f, RZ ;  /* 0x0000001f98147819 */ /* 0x000fd000000006ff */
[----:B------:R0:W1:Y:S01]  /*28a0*/  SYNCS.PHASECHK.TRANS64.TRYWAIT P0, [UR16], R20 ;  /* 0x00000014ff0075a7 */ /* 0x0000620008000150 */
[----:B------:R-:W-:Y:S05]  /*28b0*/  @!P1 BRA `(.L_x_29) ;  /* 0x0000000000049947 */ /* 0x000fea0003800000 */
[----:B------:R-:W-:Y:S01]  /*28c0*/  BPT.TRAP 0x1 ;  /* 0x000000040000795c */ /* 0x000fe20000300000 */
.L_x_29:
[----:B-1----:R-:W-:Y:S05]  /*28d0*/  @P0 BRA `(.L_x_30) ;  /* 0x0000000000080947 */ /* 0x002fea0003800000 */
[----:B------:R-:W1:Y:S02]  /*28e0*/  SYNCS.PHASECHK.TRANS64.TRYWAIT P0, [UR16], R20 ;  /* 0x00000014ff0075a7 */ /* 0x000e640008000150 */
[----:B-1----:R-:W-:Y:S05]  /*28f0*/  @!P0 BRA `(.L_x_31) ;  /* 0x00000080002c8947 */ /* 0x002fea0003800000 */
.L_x_30:
[----:B------:R-:W-:Y:S01]  /*2900*/  UIADD3 UR16, UR9, 0x380, URZ ;  /* 0x0000038009107890 */ /* 0x000fe2000fffe03f */
[----:B------:R-:W-:Y:S01]  /*2910*/  WARPGROUP.ARRIVE ;  /* 0x00000000000079c5 */ /* 0x000fe20000000000 */
[----:B------:R-:W-:Y:S02]  /*2920*/  UIADD3 UR17, UR9, 0x12b80, URZ ;  /* 0x00012b8009117890 */ /* 0x000fe4000fffe03f */
[----:B------:R-:W-:Y:S02]  /*2930*/  USHF.R.U32.HI UR16, URZ, 0x4, UR16 ;  /* 0x000000043f107899 */ /* 0x000fe40008011610 */
[----:B------:R-:W-:Y:S02]  /*2940*/  USHF.R.U32.HI UR17, URZ, 0x4, UR17 ;  /* 0x000000043f117899 */ /* 0x000fe40008011611 */
[----:B------:R-:W-:Y:S02]  /*2950*/  UISETP.NE.AND UP0, UPT, UR7, URZ, UPT ;  /* 0x0000003f0700728c */ /* 0x000fe4000bf05270 */
[----:B------:R-:W-:-:S02]  /*2960*/  ULOP3.LUT UR16, UR16, 0x3fff, URZ, 0xc0, !UPT ;  /* 0x00003fff10107892 */ /* 0x000fc4000f8ec03f */
[----:B------:R-:W-:Y:S02]  /*2970*/  ULOP3.LUT UR17, UR17, 0x3fff, URZ, 0xc0, !UPT ;  /* 0x00003fff11117892 */ /* 0x000fe4000f8ec03f */
[----:B------:R-:W-:Y:S02]  /*2980*/  USEL UR8, UR8, URZ, !UP0 ;  /* 0x0000003f08087287 */ /* 0x000fe4000c000000 */
[----:B------:R-:W-:Y:S02]  /*2990*/  ULOP3.LUT UR16, UR16, 0x10000, URZ, 0xfc, !UPT ;  /* 0x0001000010107892 */ /* 0x000fe4000f8efc3f */
[----:B------:R-:W-:Y:S02]  /*29a0*/  ULOP3.LUT UR17, UR17, 0x10000, URZ, 0xfc, !UPT ;  /* 0x0001000011117892 */ /* 0x000fe4000f8efc3f */
[----:B------:R-:W-:Y:S02]  /*29b0*/  UISETP.NE.U32.AND UP0, UPT, UR8, URZ, UPT ;  /* 0x0000003f0800728c */ /* 0x000fe4000bf05070 */
[----:B------:R-:W-:-:S02]  /*29c0*/  ULEA UR16, UR14, UR16, 0x7 ;  /* 0x000000100e107291 */ /* 0x000fc4000f8e383f */
[----:B------:R-:W-:Y:S01]  /*29d0*/  ULEA UR18, UR14, UR17, 0x8 ;  /* 0x000000110e127291 */ /* 0x000fe2000f8e403f */
[----:B------:R-:W-:Y:S02]  /*29e0*/  UMOV UR19, 0xc0000010 ;  /* 0xc000001000137882 */ /* 0x000fe40000000000 */
[----:B------:R-:W-:Y:S01]  /*29f0*/  UMOV UR17, 0xc0000010 ;  /* 0xc000001000117882 */ /* 0x000fe20000000000 */
[----:B------:R-:W-:-:S05]  /*2a00*/  UIADD3 UR6, UR6, 0x1, URZ ;  /* 0x0000000106067890 */ /* 0x000fca000fffe03f */
[----:B------:R-:W-:Y:S01]  /*2a10*/  QGMMA.64x128x32.F32.E4M3.E4M3 R24, gdesc[UR16], R24, UP0, gsb0 ;  /* 0x01e00000101879f3 */ /* 0x000fe2000b800818 */
[----:B------:R-:W-:-:S04]  /*2a20*/  UISETP.NE.AND UP0, UPT, UR6, UR24, UPT ;  /* 0x000000180600728c */ /* 0x000fc8000bf05270 */
[----:B------:R-:W-:-:S06]  /*2a30*/  USEL UR7, URZ, 0x1, UP0 ;  /* 0x000000013f077887 */ /* 0x000fcc0008000000 */
[----:B------:R-:W-:Y:S01]  /*2a40*/  ISETP.NE.AND P0, PT, RZ, UR7, PT ;  /* 0x00000007ff007c0c */ /* 0x000fe2000bf05270 */
[----:B------:R-:W-:-:S12]  /*2a50*/  WARPGROUP.DEPBAR.LE gsb0, 0x1 ;  /* 0x00008000000079c5 */ /* 0x000fd80000010100 */
[----:B------:R-:W-:Y:S05]  /*2a60*/  @!P0 BRA `(.L_x_32) ;  /* 0x0000000400088947 */ /* 0x000fea0003800000 */
[----:B------:R-:W-:Y:S02]  /*2a70*/  WARPGROUP.DEPBAR.LE gsb0, 0x0 ;  /* 0x00008000000079c5 */ /* 0x000fe40000010000 */
[----:B------:R-:W-:-:S01]  /*2a80*/  FADD R151, R24, R151 ;  /* 0x0000009718977221 */ /* 0x000fc20000000000 */
[----:B------:R-:W-:Y:S01]  /*2a90*/  FADD R146, R25, R146 ;  /* 0x0000009219927221 */ /* 0x000fe20000000000 */
        /* <DEDUP_REMOVED lines=62> */
[----:B------:R-:W-:-:S06]  /*2e80*/  UMOV UR6, URZ ;  /* 0x0000003f00067c82 */ /* 0x000fcc0008000000 */
.L_x_32:
[----:B------:R-:W-:Y:S05]  /*2e90*/  @!P1 BRA `(.L_x_33) ;  /* 0x0000000000049947 */ /* 0x000fea0003800000 */
[----:B------:R-:W-:Y:S01]  /*2ea0*/  BPT.TRAP 0x1 ;  /* 0x000000040000795c */ /* 0x000fe20000300000 */
.L_x_33:
[----:B------:R-:W-:-:S13]  /*2eb0*/  ISETP.NE.AND P0, PT, R13, RZ, PT ;  /* 0x000000ff0d00720c */ /* 0x000fda0003f05270 */
[----:B01----:R-:W-:-:S05]  /*2ec0*/  @P0 LEA R20, R19, UR9, 0x3 ;  /* 0x0000000913140c11 */ /* 0x003fca000f8e18ff */
[----:B------:R-:W-:-:S05]  /*2ed0*/  @P0 VIADD R21, R20, 0x128 ;  /* 0x0000012814150836 */ /* 0x000fca0000000000 */
[----:B------:R-:W-:-:S04]  /*2ee0*/  @P0 PRMT R21, R12, 0x654, R21 ;  /* 0x000006540c150816 */ /* 0x000fc80000000015 */
[----:B------:R0:W-:Y:S01]  /*2ef0*/  @P0 SYNCS.ARRIVE.TRANS64.RED.A1T0 RZ, [R21+URZ], RZ ;  /* 0x000000ff15ff09a7 */ /* 0x0001e2000810043f */
[----:B------:R-:W-:-:S13]  /*2f00*/  ISETP.GT.U32.AND P0, PT, R7, 0x1, PT ;  /* 0x000000010700780c */ /* 0x000fda0003f04070 */
[----:B0-----:R-:W-:Y:S05]  /*2f10*/  @P0 BRA `(.L_x_34) ;  /* 0x0000000000040947 */ /* 0x001fea0003800000 */
[----:B------:R-:W-:Y:S01]  /*2f20*/  BPT.TRAP 0x1 ;  /* 0x000000040000795c */ /* 0x000fe20000300000 */
.L_x_34:
[----:B------:R-:W-:Y:S01]  /*2f30*/  UIADD3 UR14, UR14, 0x1, URZ ;  /* 0x000000010e0e7890 */ /* 0x000fe2000fffe03f */
[C---:B------:R-:W-:Y:S01]  /*2f40*/  ISETP.GT.AND P1, PT, R18.reuse, 0x1, PT ;  /* 0x000000011200780c */ /* 0x040fe20003f24270 */
[----:B------:R-:W-:Y:S02]  /*2f50*/  VIADD R19, R19, 0x1 ;  /* 0x0000000113137836 */ /* 0x000fe40000000000 */
[----:B------:R-:W-:Y:S01]  /*2f60*/  UISETP.NE.AND UP0, UPT, UR14, 0x25, UPT ;  /* 0x000000250e00788c */ /* 0x000fe2000bf05270 */
[----:B------:R-:W-:Y:S02]  /*2f70*/  VIADD R18, R18, 0xffffffff ;  /* 0xffffffff12127836 */ /* 0x000fe40000000000 */
[C---:B------:R-:W-:Y:S01]  /*2f80*/  ISETP.NE.AND P0, PT, R19.reuse, 0x25, PT ;  /* 0x000000251300780c */ /* 0x040fe20003f05270 */
[----:B------:R-:W-:Y:S02]  /*2f90*/  USEL UR8, URZ, 0x1, UP0 ;  /* 0x000000013f087887 */ /* 0x000fe40008000000 */
[----:B------:R-:W-:Y:S01]  /*2fa0*/  USEL UR14, UR14, URZ, UP0 ;  /* 0x0000003f0e0e7287 */ /* 0x000fe20008000000 */
[----:B------:R-:W-:-:S03]  /*2fb0*/  SEL R19, R19, RZ, P0 ;  /* 0x000000ff13137207 */ /* 0x000fc60000000000 */
[----:B------:R-:W-:Y:S01]  /*2fc0*/  LOP3.LUT R152, R152, UR8, RZ, 0x3c, !PT ;  /* 0x0000000898987c12 */ /* 0x000fe2000f8e3cff */
[----:B------:R-:W-:Y:S01]  /*2fd0*/  UMOV UR8, 0x1 ;  /* 0x0000000100087882 */ /* 0x000fe20000000000 */
[----:B------:R-:W-:Y:S06]  /*2fe0*/  @P1 BRA `(.L_x_35) ;  /* 0xfffffff800181947 */ /* 0x000fec000383ffff */
.L_x_27:
[----:B------:R-:W-:Y:S01]  /*2ff0*/  UISETP.NE.AND UP0, UPT, UR6, URZ, UPT ;  /* 0x0000003f0600728c */ /* 0x000fe2000bf05270 */
[----:B01----:R-:W0:Y:S01]  /*3000*/  LDC R18, c[0x0][0x28c] ;  /* 0x0000a300ff127b82 */ /* 0x003e220000000800 */
[----:B------:R-:W-:Y:S02]  /*3010*/  IMAD.U32 R19, RZ, RZ, UR23 ;  /* 0x00000017ff137e24 */ /* 0x000fe4000f8e00ff */
[----:B------:R-:W-:-:S06]  /*3020*/  USEL UR6, URZ, 0x1, !UP0 ;  /* 0x000000013f067887 */ /* 0x000fcc000c000000 */
[----:B------:R-:W-:-:S13]  /*3030*/  ISETP.NE.AND P0, PT, RZ, UR6, PT ;  /* 0x00000006ff007c0c */ /* 0x000fda000bf05270 */
[----:B------:R-:W-:Y:S05]  /*3040*/  @!P0 BRA `(.L_x_36) ;  /* 0x0000000400048947 */ /* 0x000fea0003800000 */
[----:B------:R-:W-:Y:S02]  /*3050*/  WARPGROUP.DEPBAR.LE gsb0, 0x0 ;  /* 0x00008000000079c5 */ /* 0x000fe40000010000 */
[----:B------:R-:W-:Y:S01]  /*3060*/  FADD R151, R24, R151 ;  /* 0x0000009718977221 */ /* 0x000fe20000000000 */
        /* <DEDUP_REMOVED lines=62> */
[----:B------:R-:W-:-:S07]  /*3450*/  FADD R88, R88, R87 ;  /* 0x0000005758587221 */ /* 0x000fce0000000000 */
.L_x_36:
[----:B0-----:R-:W-:Y:S01]  /*3460*/  ISETP.GE.AND P0, PT, R18, 0x1, PT ;  /* 0x000000011200780c */ /* 0x001fe20003f06270 */
[----:B------:R0:W-:Y:S01]  /*3470*/  SYNCS.ARRIVE.TRANS64.A1T0 RZ, [R19+UR22], RZ ;  /* 0x000000ff13ff79a7 */ /* 0x0001e20008100016 */
[----:B------:R-:W-:-:S11]  /*3480*/  WARPGROUP.DEPBAR.LE gsb0, 0x0 ;  /* 0x00008000000079c5 */ /* 0x000fd60000010000 */
[----:B------:R-:W-:Y:S05]  /*3490*/  @!P0 BRA `(.L_x_37) ;  /* 0x0000000000548947 */ /* 0x000fea0003800000 */
[----:B------:R-:W-:-:S13]  /*34a0*/  ISETP.NE.AND P0, PT, R148, 0x3, PT ;  /* 0x000000039400780c */ /* 0x000fda0003f05270 */
[----:B------:R-:W-:Y:S05]  /*34b0*/  @!P0 BRA `(.L_x_38) ;  /* 0x0000000000048947 */ /* 0x000fea0003800000 */
[----:B------:R-:W-:Y:S01]  /*34c0*/  BPT.TRAP 0x1 ;  /* 0x000000040000795c */ /* 0x000fe20000300000 */
.L_x_38:
[----:B------:R-:W-:Y:S01]  /*34d0*/  ISETP.NE.AND P0, PT, R13, RZ, PT ;  /* 0x000000ff0d00720c */ /* 0x000fe20003f05270 */
[----:B------:R-:W-:Y:S01]  /*34e0*/  BSSY B0, `(.L_x_39) ;  /* 0x000000e000007945 */ /* 0x000fe20003800000 */
[----:B------:R-:W-:-:S11]  /*34f0*/  ISETP.GT.U32.AND P1, PT, R7, 0x1, PT ;  /* 0x000000010700780c */ /* 0x000fd60003f24070 */
[----:B------:R-:W-:Y:S05]  /*3500*/  @!P0 BRA `(.L_x_40) ;  /* 0x00000000002c8947 */ /* 0x000fea0003800000 */
[----:B------:R-:W-:-:S04]  /*3510*/  UIADD3 UR8, UR10, UR5, URZ ;  /* 0x000000050a087290 */ /* 0x000fc8000fffe03f */
[----:B------:R-:W-:-:S04]  /*3520*/  UIMAD.WIDE.U32 UR6, UR8, -0x45306eb3, URZ ;  /* 0xbacf914d080678a5 */ /* 0x000fc8000f8e003f */
[----:B------:R-:W-:-:S04]  /*3530*/  UIADD3 UR6, UR8, -UR7, URZ ;  /* 0x8000000708067290 */ /* 0x000fc8000fffe03f */
[----:B------:R-:W-:-:S04]  /*3540*/  ULEA.HI UR6, UR6, UR7, URZ, 0x1f ;  /* 0x0000000706067291 */ /* 0x000fc8000f8ff83f */
[----:B------:R-:W-:-:S04]  /*3550*/  USHF.R.U32.HI UR6, URZ, 0x5, UR6 ;  /* 0x000000053f067899 */ /* 0x000fc80008011606 */
[----:B------:R-:W-:-:S04]  /*3560*/  UIMAD UR6, UR6, -0x25, UR8 ;  /* 0xffffffdb060678a4 */ /* 0x000fc8000f8e0208 */
[----:B------:R-:W-:-:S04]  /*3570*/  ULEA UR6, UR6, UR9, 0x3 ;  /* 0x0000000906067291 */ /* 0x000fc8000f8e183f */
[----:B------:R-:W-:-:S06]  /*3580*/  UIADD3 UR6, UR6, 0x128, URZ ;  /* 0x0000012806067890 */ /* 0x000fcc000fffe03f */
[----:B0-----:R-:W-:-:S05]  /*3590*/  IMAD.U32 R19, RZ, RZ, UR6 ;  /* 0x00000006ff137e24 */ /* 0x001fca000f8e00ff */
[----:B------:R-:W-:-:S04]  /*35a0*/  PRMT R18, R12, 0x654, R19 ;  /* 0x000006540c127816 */ /* 0x000fc80000000013 */
[----:B------:R1:W-:Y:S03]  /*35b0*/  SYNCS.ARRIVE.TRANS64.RED.A1T0 RZ, [R18+URZ], RZ ;  /* 0x000000ff12ff79a7 */ /* 0x0003e6000810043f */
.L_x_40:
[----:B------:R-:W-:Y:S05]  /*35c0*/  BSYNC B0 ;  /* 0x0000000000007941 */ /* 0x000fea0003800000 */
.L_x_39:
[----:B------:R-:W-:Y:S05]  /*35d0*/  @P1 BRA `(.L_x_37) ;  /* 0x0000000000041947 */ /* 0x000fea0003800000 */
[----:B------:R-:W-:Y:S01]  /*35e0*/  BPT.TRAP 0x1 ;  /* 0x000000040000795c */ /* 0x000fe20000300000 */
.L_x_37:
[----:B-1----:R-:W-:Y:S01]  /*35f0*/  SHF.L.U32 R18, R150, 0x1f, RZ ;  /* 0x0000001f96127819 */ /* 0x002fe200000006ff */
[----:B------:R-:W-:Y:S01]  /*3600*/  UIADD3 UR8, UR15, UR5, URZ ;  /* 0x000000050f087290 */ /* 0x000fe2000fffe03f */
[----:B------:R-:W1:Y:S01]  /*3610*/  LDC R29, c[0x0][0x288] ;  /* 0x0000a200ff1d7b82 */ /* 0x000e620000000800 */
[----:B------:R-:W-:Y:S01]  /*3620*/  UISETP.GE.U32.AND UP1, UPT, UR15, 0x25, UPT ;  /* 0x000000250f00788c */ /* 0x000fe2000bf26070 */
[----:B------:R-:W-:Y:S01]  /*3630*/  IMAD.SHL.U32 R26, R16, 0x2, RZ ;  /* 0x00000002101a7824 */ /* 0x000fe200078e00ff */
[----:B------:R-:W-:Y:S02]  /*3640*/  UISETP.GT.U32.AND UP0, UPT, UR8, 0x24, UPT ;  /* 0x000000240800788c */ /* 0x000fe4000bf04070 */
[----:B------:R-:W-:Y:S02]  /*3650*/  UIMAD.WIDE.U32 UR6, UR8, -0x45306eb3, URZ ;  /* 0xbacf914d080678a5 */ /* 0x000fe4000f8e003f */
[----:B------:R-:W-:Y:S01]  /*3660*/  UISETP.LT.U32.AND UP0, UPT, UR15, 0x25, UP0 ;  /* 0x000000250f00788c */ /* 0x000fe20008701070 */
[----:B------:R-:W4:Y:S01]  /*3670*/  SYNCS.PHASECHK.TRANS64.TRYWAIT P0, [UR11+0x8], R18 ;  /* 0x00000812ff0075a7 */ /* 0x000f22000800014b */
[----:B------:R-:W-:Y:S01]  /*3680*/  UIADD3 UR5, UR8, -UR7, URZ ;  /* 0x8000000708057290 */ /* 0x000fe2000fffe03f */
[----:B------:R-:W-:Y:S01]  /*3690*/  SHF.R.S32.HI R27, RZ, 0x1f, R26 ;  /* 0x0000001fff1b7819 */ /* 0x000fe2000001141a */
[----:B------:R-:W-:-:S02]  /*36a0*/  USEL UR6, URZ, 0x1, !UP0 ;  /* 0x000000013f067887 */ /* 0x000fc4000c000000 */
[----:B------:R-:W-:Y:S02]  /*36b0*/  ULEA.HI UR5, UR5, UR7, URZ, 0x1f ;  /* 0x0000000705057291 */ /* 0x000fe4000f8ff83f */
[----:B------:R-:W-:Y:S02]  /*36c0*/  ULOP3.LUT UR4, UR4, UR6, URZ, 0x3c, !UPT ;  /* 0x0000000604047292 */ /* 0x000fe4000f8e3c3f */
[----:B------:R-:W-:-:S04]  /*36d0*/  USHF.R.U32.HI UR5, URZ, 0x5, UR5 ;  /* 0x000000053f057899 */ /* 0x000fc80008011605 */
[----:B------:R-:W-:Y:S02]  /*36e0*/  @UP1 ULOP3.LUT UR4, UR4, 0x1, UR5, 0x78, !UPT ;  /* 0x0000000104041892 */ /* 0x000fe4000f8e7805 */
[----:B------:R-:W-:Y:S01]  /*36f0*/  UIMAD UR5, UR5, -0x25, UR8 ;  /* 0xffffffdb050578a4 */ /* 0x000fe2000f8e0208 */
[----:B-1--4-:R-:W-:Y:S11]  /*3700*/  @!P0 BRA `(.L_x_41) ;  /* 0x0000007000c08947 */ /* 0x012ff60003800000 */
.L_x_232:
[----:B------:R-:W-:Y:S01]  /*3710*/  IMAD.SHL.U32 R28, R6, 0x40, RZ ;  /* 0x00000040061c7824 */ /* 0x000fe200078e00ff */
[----:B------:R-:W-:Y:S01]  /*3720*/  ULDC UR8, c[0x0][0x284] ;  /* 0x0000a10000087ab9 */ /* 0x000fe20000000800 */
[----:B------:R-:W-:Y:S01]  /*3730*/  IMAD.SHL.U32 R33, R5, 0x80, RZ ;  /* 0x0000008005217824 */ /* 0x000fe200078e00ff */
[----:B------:R-:W-:Y:S01]  /*3740*/  SHF.R.S32.HI R34, RZ, 0x1f, R4 ;  /* 0x0000001fff227819 */ /* 0x000fe20000011404 */
[----:B------:R-:W-:Y:S01]  /*3750*/  ULDC.64 UR6, c[0x0][0x5d0] ;  /* 0x0001740000067ab9 */ /* 0x000fe20000000a00 */
[----:B------:R-:W-:Y:S01]  /*3760*/  ISETP.GE.AND P0, PT, R28, UR8, PT ;  /* 0x000000081c007c0c */ /* 0x000fe2000bf06270 */
[----:B0-----:R-:W-:Y:S01]  /*3770*/  IMAD.WIDE.U32 R18, R4, UR6, R26 ;  /* 0x0000000604127c25 */ /* 0x001fe2000f8e001a */
[----:B------:R-:W-:Y:S02]  /*3780*/  SHF.R.S32.HI R32, RZ, 0x1f, R33 ;  /* 0x0000001fff207819 */ /* 0x000fe40000011421 */
[C---:B------:R-:W-:Y:S01]  /*3790*/  ISETP.GE.OR P0, PT, R33.reuse, R29, P0 ;  /* 0x0000001d2100720c */ /* 0x040fe20000706670 */
[----:B------:R-:W-:Y:S01]  /*37a0*/  IMAD R5, R34, UR6, RZ ;  /* 0x0000000622057c24 */ /* 0x000fe2000f8e02ff */
[----:B------:R-:W-:-:S03]  /*37b0*/  IADD3 R18, P1, R33, R18, RZ ;  /* 0x0000001221127210 */ /* 0x000fc60007f3e0ff */
[----:B------:R-:W-:-:S05]  /*37c0*/  IMAD R5, R4, UR7, R5 ;  /* 0x0000000704057c24 */ /* 0x000fca000f8e0205 */
[----:B------:R-:W-:-:S03]  /*37d0*/  IADD3.X R19, R32, R19, R5, P1, !PT ;  /* 0x0000001320137210 */ /* 0x000fc60000ffe405 */
[----:B------:R-:W-:Y:S05]  /*37e0*/  @P0 BRA `(.L_x_42) ;  /* 0x0000004400b80947 */ /* 0x000fea0003800000 */
[----:B------:R-:W0:Y:S01]  /*37f0*/  LDC.64 R30, c[0x0][0x5c8] ;  /* 0x00017200ff1e7b82 */ /* 0x000e220000000a00 */
[----:B------:R-:W-:Y:S01]  /*3800*/  IMAD.WIDE R24, R6, 0x40, R10 ;  /* 0x0000004006187825 */ /* 0x000fe200078e020a */
[----:B------:R-:W-:Y:S01]  /*3810*/  ULDC.64 UR6, c[0x0][0x5c0] ;  /* 0x0001700000067ab9 */ /* 0x000fe20000000a00 */
[----:B------:R-:W-:Y:S02]  /*3820*/  BSSY B0, `(.L_x_42) ;  /* 0x000046a000007945 */ /* 0x000fe40003800000 */
[----:B------:R-:W-:-:S04]  /*3830*/  IMAD R6, R16, -0x2, R29 ;  /* 0xfffffffe10067824 */ /* 0x000fc800078e021d */
[----:B------:R-:W-:Y:S02]  /*3840*/  IMAD.IADD R6, R6, 0x1, -R33 ;  /* 0x0000000106067824 */ /* 0x000fe400078e0a21 */
[-C--:B0-----:R-:W-:Y:S02]  /*3850*/  IMAD R5, R25, R30.reuse, RZ ;  /* 0x0000001e19057224 */ /* 0x081fe400078e02ff */
[----:B------:R-:W-:-:S04]  /*3860*/  IMAD.WIDE.U32 R18, R24, R30, R18 ;  /* 0x0000001e18127225 */ /* 0x000fc800078e0012 */
[----:B------:R-:W-:Y:S01]  /*3870*/  IMAD R21, R24, R31, R5 ;  /* 0x0000001f18157224 */ /* 0x000fe200078e0205 */
[----:B------:R-:W-:Y:S02]  /*3880*/  LEA R5, P0, R30, R18, 0x3 ;  /* 0x000000121e057211 */ /* 0x000fe400078018ff */
[----:B------:R-:W-:Y:S01]  /*3890*/  IADD3 R20, P1, R18, UR6, RZ ;  /* 0x0000000612147c10 */ /* 0x000fe2000ff3e0ff */
[----:B------:R-:W-:Y:S01]  /*38a0*/  IMAD.IADD R21, R19, 0x1, R21 ;  /* 0x0000000113157824 */ /* 0x000fe200078e0215 */
[----:B------:R-:W-:-:S04]  /*38b0*/  IADD3 R18, P3, R5, UR6, RZ ;  /* 0x0000000605127c10 */ /* 0x000fc8000ff7e0ff */
[----:B------:R-:W-:Y:S01]  /*38c0*/  LEA.HI.X R5, R30, R21, R31, 0x3, P0 ;  /* 0x000000151e057211 */ /* 0x000fe200000f1c1f */
[----:B------:R-:W-:Y:S01]  /*38d0*/  IMAD.IADD R30, R17, 0x1, -R28 ;  /* 0x00000001111e7824 */ /* 0x000fe200078e0a1c */
[----:B---3-5:R-:W-:Y:S02]  /*38e0*/  FSETP.NEU.AND P0, PT, R15, RZ, PT ;  /* 0x000000ff0f00720b */ /* 0x028fe40003f0d000 */
[----:B------:R-:W-:Y:S02]  /*38f0*/  IADD3.X R21, R21, UR7, RZ, P1, !PT ;  /* 0x0000000715157c10 */ /* 0x000fe40008ffe4ff */
[----:B------:R-:W-:-:S09]  /*3900*/  IADD3.X R19, R5, UR7, RZ, P3, !PT ;  /* 0x0000000705137c10 */ /* 0x000fd20009ffe4ff */
[----:B------:R-:W-:Y:S05]  /*3910*/  @!P0 BRA `(.L_x_43) ;  /* 0x0000003400608947 */ /* 0x000fea0003800000 */
[----:B------:R-:W-:Y:S01]  /*3920*/  ULDC.64 UR6, c[0x0][0x5b8] ;  /* 0x00016e0000067ab9 */ /* 0x000fe20000000a00 */
[----:B------:R-:W-:Y:S01]  /*3930*/  ULDC.64 UR16, c[0x0][0x5a8] ;  /* 0x00016a0000107ab9 */ /* 0x000fe20000000a00 */
[----:B------:R-:W-:Y:S01]  /*3940*/  IMAD.WIDE.U32 R26, R4, UR6, R26 ;  /* 0x00000006041a7c25 */ /* 0x000fe2000f8e001a */
[----:B------:R-:W-:Y:S01]  /*3950*/  BSSY B1, `(.L_x_44) ;  /* 0x0000010000017945 */ /* 0x000fe20003800000 */
[----:B------:R-:W-:Y:S02]  /*3960*/  PRMT R28, RZ, 0x7610, R28 ;  /* 0x00007610ff1c7816 */ /* 0x000fe4000000001c */
[----:B------:R-:W-:Y:S01]  /*3970*/  IMAD R5, R34, UR6, RZ ;  /* 0x0000000622057c24 */ /* 0x000fe2000f8e02ff */
[----:B------:R-:W-:-:S03]  /*3980*/  IADD3 R26, P0, R33, R26, RZ ;  /* 0x0000001a211a7210 */ /* 0x000fc60007f1e0ff */
[----:B------:R-:W-:Y:S01]  /*3990*/  IMAD R5, R4, UR7, R5 ;  /* 0x0000000704057c24 */ /* 0x000fe2000f8e0205 */
[----:B------:R-:W-:Y:S02]  /*39a0*/  ULDC.64 UR6, c[0x0][0x5b0] ;  /* 0x00016c0000067ab9 */ /* 0x000fe40000000a00 */
[----:B------:R-:W-:Y:S02]  /*39b0*/  IMAD R29, R25, UR6, RZ ;  /* 0x00000006191d7c24 */ /* 0x000fe4000f8e02ff */
[----:B------:R-:W-:Y:S02]  /*39c0*/  IADD3.X R27, R32, R27, R5, P0, !PT ;  /* 0x0000001b201b7210 */ /* 0x000fe400007fe405 */
[----:B------:R-:W-:Y:S01]  /*39d0*/  ISETP.GE.AND P0, PT, R30, 0x1, PT ;  /* 0x000000011e00780c */ /* 0x000fe20003f06270 */
[C---:B------:R-:W-:Y:S02]  /*39e0*/  IMAD R29, R24.reuse, UR7, R29 ;  /* 0x00000007181d7c24 */ /* 0x040fe4000f8e021d */
[----:B------:R-:W-:Y:S01]  /*39f0*/  IMAD.WIDE.U32 R4, R24, UR6, R26 ;  /* 0x0000000618047c25 */ /* 0x000fe2000f8e001a */
[----:B------:R-:W-:-:S02]  /*3a00*/  ISETP.LT.OR P4, PT, R6, 0x1, !P0 ;  /* 0x000000010600780c */ /* 0x000fc40004781670 */
[----:B------:R-:W-:-:S04]  /*3a10*/  IADD3 R4, P1, R4, UR16, RZ ;  /* 0x0000001004047c10 */ /* 0x000fc8000ff3e0ff */
[----:B------:R-:W-:-:S07]  /*3a20*/  IADD3.X R5, R5, UR17, R29, P1, !PT ;  /* 0x0000001105057c10 */ /* 0x000fce0008ffe41d */
[----:B------:R-:W-:Y:S05]  /*3a30*/  @P4 BRA `(.L_x_45) ;  /* 0x0000000000044947 */ /* 0x000fea0003800000 */
[----:B------:R0:W5:Y:S02]  /*3a40*/  LDG.E.U8 R28, desc[UR20][R4.64] ;  /* 0x00000014041c7981 */ /* 0x000164000c1e1100 */
.L_x_45:
[----:B------:R-:W-:Y:S05]  /*3a50*/  BSYNC B1 ;  /* 0x0000000000017941 */ /* 0x000fea0003800000 */
.L_x_44:
[----:B-----5:R-:W-:Y:S01]  /*3a60*/  LOP3.LUT R28, R28, 0xff, RZ, 0xc0, !PT ;  /* 0x000000ff1c1c7812 */ /* 0x020fe200078ec0ff */
[----:B------:R-:W-:Y:S01]  /*3a70*/  BSSY B1, `(.L_x_46) ;  /* 0x000000b000017945 */ /* 0x000fe20003800000 */
[----:B------:R-:W-:Y:S02]  /*3a80*/  ISETP.LT.OR P3, PT, R6, 0x2, !P0 ;  /* 0x000000020600780c */ /* 0x000fe40004761670 */
[----:B------:R-:W-:-:S05]  /*3a90*/  F2FP.F16.E4M3.UNPACK_B R28, R28 ;  /* 0x0000001cff1c723e */ /* 0x000fca00020006ff */
[----:B------:R-:W-:-:S05]  /*3aa0*/  HADD2.F32 R28, -RZ, R28.H0_H0 ;  /* 0x2000001cff1c7230 */ /* 0x000fca0000004100 */
[----:B------:R-:W-:-:S04]  /*3ab0*/  FMUL R28, R28, R15 ;  /* 0x0000000f1c1c7220 */ /* 0x000fc80000400000 */
[----:B--2---:R-:W-:-:S05]  /*3ac0*/  FFMA R28, R151, R14, R28 ;  /* 0x0000000e971c7223 */ /* 0x004fca000000001c */
[----:B------:R-:W-:Y:S02]  /*3ad0*/  F2FP.SATFINITE.E4M3.F32.PACK_AB_MERGE_C R29, RZ, R28, RZ ;  /* 0x0000001cff1d723e */ /* 0x000fe400048070ff */
[----:B------:R-:W-:-:S03]  /*3ae0*/  PRMT R28, RZ, 0x7610, R28 ;  /* 0x00007610ff1c7816 */ /* 0x000fc6000000001c */
[----:B------:R1:W-:Y:S01]  /*3af0*/  @!P4 STG.E.U8 desc[UR20][R20.64], R29 ;  /* 0x0000001d1400c986 */ /* 0x0003e2000c101114 */
[----:B------:R-:W-:Y:S05]  /*3b00*/  @P3 BRA `(.L_x_47) ;  /* 0x0000000000043947 */ /* 0x000fea0003800000 */
[----:B------:R2:W5:Y:S02]  /*3b10*/  LDG.E.U8 R28, desc[UR20][R4.64+0x1] ;  /* 0x00000114041c7981 */ /* 0x000564000c1e1100 */
.L_x_47:
[----:B------:R-:W-:Y:S05]  /*3b20*/  BSYNC B1 ;  /* 0x0000000000017941 */ /* 0x000fea0003800000 */
.L_x_46:
[----:B-----5:R-:W-:Y:S01]  /*3b30*/  LOP3.LUT R28, R28, 0xff, RZ, 0xc0, !PT ;  /* 0x000000ff1c1c7812 */ /* 0x020fe200078ec0ff */
[----:B------:R-:W-:Y:S01]  /*3b40*/  BSSY B1, `(.L_x_48) ;  /* 0x0000013000017945 */ /* 0x000fe20003800000 */
[----:B-1----:R-:W-:Y:S02]  /*3b50*/  IADD3 R29, P1, R24, 0x8, RZ ;  /* 0x00000008181d7810 */ /* 0x002fe40007f3e0ff */
[----:B------:R-:W-:-:S03]  /*3b60*/  F2FP.F16.E4M3.UNPACK_B R28, R28 ;  /* 0x0000001cff1c723e */ /* 0x000fc600020006ff */
[----:B------:R-:W-:Y:S01]  /*3b70*/  IMAD.X R24, RZ, RZ, R25, P1 ;  /* 0x000000ffff187224 */ /* 0x000fe200008e0619 */
[----:B------:R-:W-:Y:S01]  /*3b80*/  ISETP.GE.AND P1, PT, R30, 0x9, PT ;  /* 0x000000091e00780c */ /* 0x000fe20003f26270 */
[----:B------:R-:W-:Y:S02]  /*3b90*/  HADD2.F32 R28, -RZ, R28.H0_H0 ;  /* 0x2000001cff1c7230 */ /* 0x000fe40000004100 */
[----:B------:R-:W-:Y:S01]  /*3ba0*/  IMAD R24, R24, UR6, RZ ;  /* 0x0000000618187c24 */ /* 0x000fe2000f8e02ff */
[----:B------:R-:W-:Y:S01]  /*3bb0*/  ISETP.LT.OR P5, PT, R6, 0x1, !P1 ;  /* 0x000000010600780c */ /* 0x000fe20004fa1670 */
[----:B------:R-:W-:-:S04]  /*3bc0*/  IMAD.WIDE.U32 R26, R29, UR6, R26 ;  /* 0x000000061d1a7c25 */ /* 0x000fc8000f8e001a */
[----:B------:R-:W-:Y:S01]  /*3bd0*/  FMUL R25, R28, R15 ;  /* 0x0000000f1c197220 */ /* 0x000fe20000400000 */
[----:B------:R-:W-:-:S03]  /*3be0*/  IMAD R29, R29, UR7, R24 ;  /* 0x000000071d1d7c24 */ /* 0x000fc6000f8e0218 */
[----:B------:R-:W-:Y:S01]  /*3bf0*/  FFMA R25, R146, R14, R25 ;  /* 0x0000000e92197223 */ /* 0x000fe20000000019 */
[----:B------:R-:W-:Y:S02]  /*3c00*/  IADD3 R24, P4, R26, UR16, RZ ;  /* 0x000000101a187c10 */ /* 0x000fe4000ff9e0ff */
[----:B------:R-:W-:Y:S02]  /*3c10*/  PRMT R26, RZ, 0x7610, R26 ;  /* 0x00007610ff1a7816 */ /* 0x000fe4000000001a */
[----:B------:R-:W-:Y:S02]  /*3c20*/  F2FP.SATFINITE.E4M3.F32.PACK_AB_MERGE_C R31, RZ, R25, RZ ;  /* 0x00000019ff1f723e */ /* 0x000fe400048070ff */
[----:B------:R-:W-:-:S03]  /*3c30*/  IADD3.X R25, R27, UR17, R29, P4, !PT ;  /* 0x000000111b197c10 */ /* 0x000fc6000a7fe41d */
[----:B------:R1:W-:Y:S01]  /*3c40*/  @!P3 STG.E.U8 desc[UR20][R20.64+0x1], R31 ;  /* 0x0000011f1400b986 */ /* 0x0003e2000c101114 */
[----:B------:R-:W-:Y:S05]  /*3c50*/  @P5 BRA `(.L_x_49) ;  /* 0x0000000000045947 */ /* 0x000fea0003800000 */
[----:B------:R3:W5:Y:S02]  /*3c60*/  LDG.E.U8 R26, desc[UR20][R24.64] ;  /* 0x00000014181a7981 */ /* 0x000764000c1e1100 */
.L_x_49:
[----:B------:R-:W-:Y:S05]  /*3c70*/  BSYNC B1 ;  /* 0x0000000000017941 */ /* 0x000fea0003800000 */
.L_x_48:
[----:B-----5:R-:W-:Y:S01]  /*3c80*/  LOP3.LUT R26, R26, 0xff, RZ, 0xc0, !PT ;  /* 0x000000ff1a1a7812 */ /* 0x020fe200078ec0ff */
[----:B------:R-:W-:Y:S01]  /*3c90*/  BSSY B1, `(.L_x_50) ;  /* 0x000000b000017945 */ /* 0x000fe20003800000 */
[----:B------:R-:W-:Y:S02]  /*3ca0*/  ISETP.LT.OR P3, PT, R6, 0x2, !P1 ;  /* 0x000000020600780c */ /* 0x000fe40004f61670 */
[----:B------:R-:W-:-:S05]  /*3cb0*/  F2FP.F16.E4M3.UNPACK_B R26, R26 ;  /* 0x0000001aff1a723e */ /* 0x000fca00020006ff */
[----:B------:R-:W-:-:S05]  /*3cc0*/  HADD2.F32 R26, -RZ, R26.H0_H0 ;  /* 0x2000001aff1a7230 */ /* 0x000fca0000004100 */
[----:B------:R-:W-:-:S04]  /*3cd0*/  FMUL R26, R26, R15 ;  /* 0x0000000f1a1a7220 */ /* 0x000fc80000400000 */
[----:B------:R-:W-:-:S05]  /*3ce0*/  FFMA R26, R149, R14, R26 ;  /* 0x0000000e951a7223 */ /* 0x000fca000000001a */
[----:B------:R-:W-:Y:S02]  /*3cf0*/  F2FP.SATFINITE.E4M3.F32.PACK_AB_MERGE_C R27, RZ, R26, RZ ;  /* 0x0000001aff1b723e */ /* 0x000fe400048070ff */
[----:B------:R-:W-:-:S03]  /*3d00*/  PRMT R26, RZ, 0x7610, R26 ;  /* 0x00007610ff1a7816 */ /* 0x000fc6000000001a */
[----:B------:R4:W-:Y:S01]  /*3d10*/  @!P5 STG.E.U8 desc[UR20][R18.64], R27 ;  /* 0x0000001b1200d986 */ /* 0x0009e2000c101114 */
[----:B------:R-:W-:Y:S05]  /*3d20*/  @P3 BRA `(.L_x_51) ;  /* 0x0000000000043947 */ /* 0x000fea0003800000 */
[----:B------:R0:W5:Y:S02]  /*3d30*/  LDG.E.U8 R26, desc[UR20][R24.64+0x1] ;  /* 0x00000114181a7981 */ /* 0x000164000c1e1100 */
.L_x_51:
[----:B------:R-:W-:Y:S05]  /*3d40*/  BSYNC B1 ;  /* 0x0000000000017941 */ /* 0x000fea0003800000 */
.L_x_50:
[----:B-----5:R-:W-:Y:S01]  /*3d50*/  LOP3.LUT R26, R26, 0xff, RZ, 0xc0, !PT ;  /* 0x000000ff1a1a7812 */ /* 0x020fe200078ec0ff */
[----:B------:R-:W-:Y:S01]  /*3d60*/  BSSY B1, `(.L_x_52) ;  /* 0x000000b000017945 */ /* 0x000fe20003800000 */
[----:B------:R-:W-:Y:S02]  /*3d70*/  ISETP.LT.OR P4, PT, R6, 0x9, !P0 ;  /* 0x000000090600780c */ /* 0x000fe40004781670 */
[----:B------:R-:W-:-:S05]  /*3d80*/  F2FP.F16.E4M3.UNPACK_B R26, R26 ;  /* 0x0000001aff1a723e */ /* 0x000fca00020006ff */
[----:B------:R-:W-:-:S05]  /*3d90*/  HADD2.F32 R26, -RZ, R26.H0_H0 ;  /* 0x2000001aff1a7230 */ /* 0x000fca0000004100 */
[----:B----4-:R-:W-:Y:S01]  /*3da0*/  FMUL R27, R26, R15 ;  /* 0x0000000f1a1b7220 */ /* 0x010fe20000400000 */
[----:B------:R-:W-:-:S03]  /*3db0*/  PRMT R26, RZ, 0x7610, R26 ;  /* 0x00007610ff1a7816 */ /* 0x000fc6000000001a */
[----:B------:R-:W-:-:S05]  /*3dc0*/  FFMA R27, R144, R14, R27 ;  /* 0x0000000e901b7223 */ /* 0x000fca000000001b */
[----:B------:R-:W-:-:S05]  /*3dd0*/  F2FP.SATFINITE.E4M3.F32.PACK_AB_MERGE_C R27, RZ, R27, RZ ;  /* 0x0000001bff1b723e */ /* 0x000fca00048070ff */
[----:B------:R4:W-:Y:S01]  /*3de0*/  @!P3 STG.E.U8 desc[UR20][R18.64+0x1], R27 ;  /* 0x0000011b1200b986 */ /* 0x0009e2000c101114 */
[----:B------:R-:W-:Y:S05]  /*3df0*/  @P4 BRA `(.L_x_53) ;  /* 0x0000000000044947 */ /* 0x000fea0003800000 */
[----:B------:R0:W5:Y:S02]  /*3e00*/  LDG.E.U8 R26, desc[UR20][R4.64+0x8] ;  /* 0x00000814041a7981 */ /* 0x000164000c1e1100 */
.L_x_53:
[----:B------:R-:W-:Y:S05]  /*3e10*/  BSYNC B1 ;  /* 0x0000000000017941 */ /* 0x000fea0003800000 */
.L_x_52:
[----:B-----5:R-:W-:Y:S01]  /*3e20*/  LOP3.LUT R26, R26, 0xff, RZ, 0xc0, !PT ;  /* 0x000000ff1a1a7812 */ /* 0x020fe200078ec0ff */
[----:B------:R-:W-:Y:S01]  /*3e30*/  BSSY B1, `(.L_x_54) ;  /* 0x000000b000017945 */ /* 0x000fe20003800000 */
[----:B------:R-:W-:Y:S02]  /*3e40*/  ISETP.LT.OR P3, PT, R6, 0xa, !P0 ;  /* 0x0000000a0600780c */ /* 0x000fe40004761670 */
[----:B------:R-:W-:-:S05]  /*3e50*/  F2FP.F16.E4M3.UNPACK_B R26, R26 ;  /* 0x0000001aff1a723e */ /* 0x000fca00020006ff */
[----:B------:R-:W-:-:S05]  /*3e60*/  HADD2.F32 R26, -RZ, R26.H0_H0 ;  /* 0x2000001aff1a7230 */ /* 0x000fca0000004100 */
[----:B------:R-:W-:-:S04]  /*3e70*/  FMUL R26, R26, R15 ;  /* 0x0000000f1a1a7220 */ /* 0x000fc80000400000 */
[----:B------:R-:W-:-:S05]  /*3e80*/  FFMA R26, R147, R14, R26 ;  /* 0x0000000e931a7223 */ /* 0x000fca000000001a */
[----:B----4-:R-:W-:Y:S02]  /*3e90*/  F2FP.SATFINITE.E4M3.F32.PACK_AB_MERGE_C R27, RZ, R26, RZ ;  /* 0x0000001aff1b723e */ /* 0x010fe400048070ff */
[----:B------:R-:W-:-:S03]  /*3ea0*/  PRMT R26, RZ, 0x7610, R26 ;  /* 0x00007610ff1a7816 */ /* 0x000fc6000000001a */
[----:B------:R4:W-:Y:S01]  /*3eb0*/  @!P4 STG.E.U8 desc[UR20][R20.64+0x8], R27 ;  /* 0x0000081b1400c986 */ /* 0x0009e2000c101114 */
[----:B------:R-:W-:Y:S05]  /*3ec0*/  @P3 BRA `(.L_x_55) ;  /* 0x0000000000043947 */ /* 0x000fea0003800000 */
[----:B------:R0:W5:Y:S02]  /*3ed0*/  LDG.E.U8 R26, desc[UR20][R4.64+0x9] ;  /* 0x00000914041a7981 */ /* 0x000164000c1e1100 */
.L_x_55:
[----:B------:R-:W-:Y:S05]  /*3ee0*/  BSYNC B1 ;  /* 0x0000000000017941 */ /* 0x000fea0003800000 */
.L_x_54:
        /* <DEDUP_REMOVED lines=12> */
.L_x_57:
[----:B------:R-:W-:Y:S05]  /*3fb0*/  BSYNC B1 ;  /* 0x0000000000017941 */ /* 0x000fea0003800000 */
.L_x_56:
        /* <DEDUP_REMOVED lines=12> */
.L_x_59:
[----:B------:R-:W-:Y:S05]  /*4080*/  BSYNC B1 ;  /* 0x0000000000017941 */ /* 0x000fea0003800000 */
.L_x_58:
        /* <DEDUP_REMOVED lines=12> */
.L_x_61:
[----:B------:R-:W-:Y:S05]  /*4150*/  BSYNC B1 ;  /* 0x0000000000017941 */ /* 0x000fea0003800000 */
.L_x_60:
        /* <DEDUP_REMOVED lines=12> */
.L_x_63:
[----:B------:R-:W-:Y:S05]  /*4220*/  BSYNC B1 ;  /* 0x0000000000017941 */ /* 0x000fea0003800000 */
.L_x_62:
        /* <DEDUP_REMOVED lines=12> */
.L_x_65:
[----:B------:R-:W-:Y:S05]  /*42f0*/  BSYNC B1 ;  /* 0x0000000000017941 */ /* 0x000fea0003800000 */
.L_x_64:
        /* <DEDUP_REMOVED lines=12> */
.L_x_67:
[----:B------:R-:W-:Y:S05]  /*43c0*/  BSYNC B1 ;  /* 0x0000000000017941 */ /* 0x000fea0003800000 */
.L_x_66:
        /* <DEDUP_REMOVED lines=12> */
.L_x_69:
[----:B------:R-:W-:Y:S05]  /*4490*/  BSYNC B1 ;  /* 0x0000000000017941 */ /* 0x000fea0003800000 */
.L_x_68:
        /* <DEDUP_REMOVED lines=12> */
.L_x_71:
[----:B------:R-:W-:Y:S05]  /*4560*/  BSYNC B1 ;  /* 0x0000000000017941 */ /* 0x000fea0003800000 */
.L_x_70:
        /* <DEDUP_REMOVED lines=12> */
.L_x_73:
[----:B------:R-:W-:Y:S05]  /*4630*/  BSYNC B1 ;  /* 0x0000000000017941 */ /* 0x000fea0003800000 */
.L_x_72:
        /* <DEDUP_REMOVED lines=12> */
.L_x_75:
[----:B------:R-:W-:Y:S05]  /*4700*/  BSYNC B1 ;  /* 0x0000000000017941 */ /* 0x000fea0003800000 */
.L_x_74:
        /* <DEDUP_REMOVED lines=12> */
.L_x_77:
[----:B------:R-:W-:Y:S05]  /*47d0*/  BSYNC B1 ;  /* 0x0000000000017941 */ /* 0x000fea0003800000 */
.L_x_76:
        /* <DEDUP_REMOVED lines=12> */
.L_x_79:
[----:B------:R-:W-:Y:S05]  /*48a0*/  BSYNC B1 ;  /* 0x0000000000017941 */ /* 0x000fea0003800000 */
.L_x_78:
        /* <DEDUP_REMOVED lines=12> */
.L_x_81:
[----:B------:R-:W-:Y:S05]  /*4970*/  BSYNC B1 ;  /* 0x0000000000017941 */ /* 0x000fea0003800000 */
.L_x_80:
        /* <DEDUP_REMOVED lines=12> */
.L_x_83:
[----:B------:R-:W-:Y:S05]  /*4a40*/  BSYNC B1 ;  /* 0x0000000000017941 */ /* 0x000fea0003800000 */
.L_x_82:
        /* <DEDUP_REMOVED lines=12> */
.L_x_85:
[----:B------:R-:W-:Y:S05]  /*4b10*/  BSYNC B1 ;  /* 0x0000000000017941 */ /* 0x000fea0003800000 */
.L_x_84:
        /* <DEDUP_REMOVED lines=12> */
.L_x_87:
[----:B------:R-:W-:Y:S05]  /*4be0*/  BSYNC B1 ;  /* 0x0000000000017941 */ /* 0x000fea0003800000 */
.L_x_86:
        /* <DEDUP_REMOVED lines=12> */
.L_x_89:
[----:B------:R-:W-:Y:S05]  /*4cb0*/  BSYNC B1 ;  /* 0x0000000000017941 */ /* 0x000fea0003800000 */
.L_x_88:
        /* <DEDUP_REMOVED lines=12> */
.L_x_91:
[----:B------:R-:W-:Y:S05]  /*4d80*/  BSYNC B1 ;  /* 0x0000000000017941 */ /* 0x000fea0003800000 */
.L_x_90:
        /* <DEDUP_REMOVED lines=12> */
.L_x_93:
[----:B------:R-:W-:Y:S05]  /*4e50*/  BSYNC B1 ;  /* 0x0000000000017941 */ /* 0x000fea0003800000 */
.L_x_92:
        /* <DEDUP_REMOVED lines=12> */
.L_x_95:
[----:B------:R-:W-:Y:S05]  /*4f20*/  BSYNC B1 ;  /* 0x0000000000017941 */ /* 0x000fea0003800000 */
.L_x_94:
        /* <DEDUP_REMOVED lines=12> */
.L_x_97:
[----:B------:R-:W-:Y:S05]  /*4ff0*/  BSYNC B1 ;  /* 0x0000000000017941 */ /* 0x000fea0003800000 */
.L_x_96:
        /* <DEDUP_REMOVED lines=12> */
.L_x_99:
[----:B------:R-:W-:Y:S05]  /*50c0*/  BSYNC B1 ;  /* 0x0000000000017941 */ /* 0x000fea0003800000 */
.L_x_98:
        /* <DEDUP_REMOVED lines=12> */
.L_x_101:
[----:B------:R-:W-:Y:S05]  /*5190*/  BSYNC B1 ;  /* 0x0000000000017941 */ /* 0x000fea0003800000 */
.L_x_100:
        /* <DEDUP_REMOVED lines=12> */
.L_x_103:
[----:B------:R-:W-:Y:S05]  /*5260*/  BSYNC B1 ;  /* 0x0000000000017941 */ /* 0x000fea0003800000 */
.L_x_102:
        /* <DEDUP_REMOVED lines=12> */
.L_x_105:
[----:B------:R-:W-:Y:S05]  /*5330*/  BSYNC B1 ;  /* 0x0000000000017941 */ /* 0x000fea0003800000 */
.L_x_104:
        /* <DEDUP_REMOVED lines=12> */
.L_x_107:
[----:B------:R-:W-:Y:S05]  /*5400*/  BSYNC B1 ;  /* 0x0000000000017941 */ /* 0x000fea0003800000 */
.L_x_106:
        /* <DEDUP_REMOVED lines=12> */
.L_x_109:
[----:B------:R-:W-:Y:S05]  /*54d0*/  BSYNC B1 ;  /* 0x0000000000017941 */ /* 0x000fea0003800000 */
.L_x_108:
        /* <DEDUP_REMOVED lines=12> */
.L_x_111:
[----:B------:R-:W-:Y:S05]  /*55a0*/  BSYNC B1 ;  /* 0x0000000000017941 */ /* 0x000fea0003800000 */
.L_x_110:
        /* <DEDUP_REMOVED lines=12> */
.L_x_113:
[----:B------:R-:W-:Y:S05]  /*5670*/  BSYNC B1 ;  /* 0x0000000000017941 */ /* 0x000fea0003800000 */
.L_x_112:
        /* <DEDUP_REMOVED lines=12> */
.L_x_115:
[----:B------:R-:W-:Y:S05]  /*5740*/  BSYNC B1 ;  /* 0x0000000000017941 */ /* 0x000fea0003800000 */
.L_x_114:
        /* <DEDUP_REMOVED lines=12> */
.L_x_117:
[----:B------:R-:W-:Y:S05]  /*5810*/  BSYNC B1 ;  /* 0x0000000000017941 */ /* 0x000fea0003800000 */
.L_x_116:
        /* <DEDUP_REMOVED lines=12> */
.L_x_119:
[----:B------:R-:W-:Y:S05]  /*58e0*/  BSYNC B1 ;  /* 0x0000000000017941 */ /* 0x000fea0003800000 */
.L_x_118:
        /* <DEDUP_REMOVED lines=12> */
.L_x_121:
[----:B------:R-:W-:Y:S05]  /*59b0*/  BSYNC B1 ;  /* 0x0000000000017941 */ /* 0x000fea0003800000 */
.L_x_120:
        /* <DEDUP_REMOVED lines=12> */
.L_x_123:
[----:B------:R-:W-:Y:S05]  /*5a80*/  BSYNC B1 ;  /* 0x0000000000017941 */ /* 0x000fea0003800000 */
.L_x_122:
        /* <DEDUP_REMOVED lines=12> */
.L_x_125:
[----:B------:R-:W-:Y:S05]  /*5b50*/  BSYNC B1 ;  /* 0x0000000000017941 */ /* 0x000fea0003800000 */
.L_x_124:
        /* <DEDUP_REMOVED lines=12> */
.L_x_127:
[----:B------:R-:W-:Y:S05]  /*5c20*/  BSYNC B1 ;  /* 0x0000000000017941 */ /* 0x000fea0003800000 */
.L_x_126:
        /* <DEDUP_REMOVED lines=12> */
.L_x_129:
[----:B------:R-:W-:Y:S05]  /*5cf0*/  BSYNC B1 ;  /* 0x0000000000017941 */ /* 0x000fea0003800000 */
.L_x_128:
        /* <DEDUP_REMOVED lines=12> */
.L_x_131:
[----:B------:R-:W-:Y:S05]  /*5dc0*/  BSYNC B1 ;  /* 0x0000000000017941 */ /* 0x000fea0003800000 */
.L_x_130:
        /* <DEDUP_REMOVED lines=12> */
.L_x_133:
[----:B------:R-:W-:Y:S05]  /*5e90*/  BSYNC B1 ;  /* 0x0000000000017941 */ /* 0x000fea0003800000 */
.L_x_132:
        /* <DEDUP_REMOVED lines=12> */
.L_x_135:
[----:B------:R-:W-:Y:S05]  /*5f60*/  BSYNC B1 ;  /* 0x0000000000017941 */ /* 0x000fea0003800000 */
.L_x_134:
        /* <DEDUP_REMOVED lines=12> */
.L_x_137:
[----:B------:R-:W-:Y:S05]  /*6030*/  BSYNC B1 ;  /* 0x0000000000017941 */ /* 0x000fea0003800000 */
.L_x_136:
        /* <DEDUP_REMOVED lines=12> */
.L_x_139:
[----:B------:R-:W-:Y:S05]  /*6100*/  BSYNC B1 ;  /* 0x0000000000017941 */ /* 0x000fea0003800000 */
.L_x_138:
        /* <DEDUP_REMOVED lines=12> */
.L_x_141:
[----:B------:R-:W-:Y:S05]  /*61d0*/  BSYNC B1 ;  /* 0x0000000000017941 */ /* 0x000fea0003800000 */
.L_x_140:
        /* <DEDUP_REMOVED lines=12> */
.L_x_143:
[----:B------:R-:W-:Y:S05]  /*62a0*/  BSYNC B1 ;  /* 0x0000000000017941 */ /* 0x000fea0003800000 */
.L_x_142:
        /* <DEDUP_REMOVED lines=12> */
.L_x_145:
[----:B------:R-:W-:Y:S05]  /*6370*/  BSYNC B1 ;  /* 0x0000000000017941 */ /* 0x000fea0003800000 */
.L_x_144:
        /* <DEDUP_REMOVED lines=12> */
.L_x_147:
[----:B------:R-:W-:Y:S05]  /*6440*/  BSYNC B1 ;  /* 0x0000000000017941 */ /* 0x000fea0003800000 */
.L_x_146:
        /* <DEDUP_REMOVED lines=12> */
.L_x_149:
[----:B------:R-:W-:Y:S05]  /*6510*/  BSYNC B1 ;  /* 0x0000000000017941 */ /* 0x000fea0003800000 */
.L_x_148:
        /* <DEDUP_REMOVED lines=12> */
.L_x_151:
[----:B------:R-:W-:Y:S05]  /*65e0*/  BSYNC B1 ;  /* 0x0000000000017941 */ /* 0x000fea0003800000 */
.L_x_150:
        /* <DEDUP_REMOVED lines=12> */
.L_x_153:
[----:B------:R-:W-:Y:S05]  /*66b0*/  BSYNC B1 ;  /* 0x0000000000017941 */ /* 0x000fea0003800000 */
.L_x_152:
        /* <DEDUP_REMOVED lines=12> */
.L_x_155:
[----:B------:R-:W-:Y:S05]  /*6780*/  BSYNC B1 ;  /* 0x0000000000017941 */ /* 0x000fea0003800000 */
.L_x_154:
        /* <DEDUP_REMOVED lines=12> */
.L_x_157:
[----:B------:R-:W-:Y:S05]  /*6850*/  BSYNC B1 ;  /* 0x0000000000017941 */ /* 0x000fea0003800000 */
.L_x_156:
        /* <DEDUP_REMOVED lines=12> */
.L_x_159:
[----:B------:R-:W-:Y:S05]  /*6920*/  BSYNC B1 ;  /* 0x0000000000017941 */ /* 0x000fea0003800000 */
.L_x_158:
        /* <DEDUP_REMOVED lines=12> */
.L_x_161:
[----:B------:R-:W-:Y:S05]  /*69f0*/  BSYNC B1 ;  /* 0x0000000000017941 */ /* 0x000fea0003800000 */
.L_x_160:
        /* <DEDUP_REMOVED lines=12> */
.L_x_163:
[----:B------:R-:W-:Y:S05]  /*6ac0*/  BSYNC B1 ;  /* 0x0000000000017941 */ /* 0x000fea0003800000 */
.L_x_162:
        /* <DEDUP_REMOVED lines=12> */
.L_x_165:
[----:B------:R-:W-:Y:S05]  /*6b90*/  BSYNC B1 ;  /* 0x0000000000017941 */ /* 0x000fea0003800000 */
.L_x_164:
[----:B-----5:R-:W-:Y:S01]  /*6ba0*/  LOP3.LUT R26, R26, 0xff, RZ, 0xc0, !PT ;  /* 0x000000ff1a1a7812 */ /* 0x020fe200078ec0ff */
[----:B------:R-:W-:Y:S01]  /*6bb0*/  BSSY B1, `(.L_x_166) ;  /* 0x000000b000017945 */ /* 0x000fe20003800000 */
[----:B------:R-:W-:Y:S02]  /*6bc0*/  ISETP.LT.OR P0, PT, R6, 0x7a, !P0 ;  /* 0x0000007a0600780c */ /* 0x000fe40004701670 */
[----:B------:R-:W-:-:S05]  /*6bd0*/  F2FP.F16.E4M3.UNPACK_B R26, R26 ;  /* 0x0000001aff1a723e */ /* 0x000fca00020006ff */
[----:B------:R-:W-:-:S05]  /*6be0*/  HADD2.F32 R26, -RZ, R26.H0_H0 ;  /* 0x2000001aff1a7230 */ /* 0x000fca0000004100 */
[----:B------:R-:W-:-:S04]  /*6bf0*/  FMUL R26, R26, R15 ;  /* 0x0000000f1a1a7220 */ /* 0x000fc80000400000 */
[----:B------:R-:W-:Y:S01]  /*6c00*/  FFMA R26, R23, R14, R26 ;  /* 0x0000000e171a7223 */ /* 0x000fe2000000001a */
[----:B------:R-:W-:-:S04]  /*6c10*/  PRMT R23, RZ, 0x7610, R23 ;  /* 0x00007610ff177816 */ /* 0x000fc80000000017 */
[----:B----4-:R-:W-:-:S05]  /*6c20*/  F2FP.SATFINITE.E4M3.F32.PACK_AB_MERGE_C R27, RZ, R26, RZ ;  /* 0x0000001aff1b723e */ /* 0x010fca00048070ff */
[----:B------:R4:W-:Y:S01]  /*6c30*/  @!P4 STG.E.U8 desc[UR20][R20.64+0x78], R27 ;  /* 0x0000781b1400c986 */ /* 0x0009e2000c101114 */
[----:B------:R-:W-:Y:S05]  /*6c40*/  @P0 BRA `(.L_x_167) ;  /* 0x0000000000040947 */ /* 0x000fea0003800000 */
[----:B------:R0:W5:Y:S02]  /*6c50*/  LDG.E.U8 R23, desc[UR20][R4.64+0x79] ;  /* 0x0000791404177981 */ /* 0x000164000c1e1100 */
.L_x_167:
[----:B------:R-:W-:Y:S05]  /*6c60*/  BSYNC B1 ;  /* 0x0000000000017941 */ /* 0x000fea0003800000 */
.L_x_166:
[----:B-----5:R-:W-:Y:S01]  /*6c70*/  LOP3.LUT R23, R23, 0xff, RZ, 0xc0, !PT ;  /* 0x000000ff17177812 */ /* 0x020fe200078ec0ff */
[----:B------:R-:W-:Y:S01]  /*6c80*/  BSSY B1, `(.L_x_168) ;  /* 0x000000b000017945 */ /* 0x000fe20003800000 */
[----:B------:R-:W-:Y:S02]  /*6c90*/  ISETP.LT.OR P3, PT, R6, 0x79, !P1 ;  /* 0x000000790600780c */ /* 0x000fe40004f61670 */
[----:B------:R-:W-:-:S05]  /*6ca0*/  F2FP.F16.E4M3.UNPACK_B R23, R23 ;  /* 0x00000017ff17723e */ /* 0x000fca00020006ff */
[----:B0-2---:R-:W-:-:S05]  /*6cb0*/  HADD2.F32 R4, -RZ, R23.H0_H0 ;  /* 0x20000017ff047230 */ /* 0x005fca0000004100 */
[----:B------:R-:W-:Y:S01]  /*6cc0*/  FMUL R5, R4, R15 ;  /* 0x0000000f04057220 */ /* 0x000fe20000400000 */
[----:B------:R-:W-:-:S03]  /*6cd0*/  PRMT R4, RZ, 0x7610, R4 ;  /* 0x00007610ff047816 */ /* 0x000fc60000000004 */
[----:B------:R-:W-:-:S05]  /*6ce0*/  FFMA R5, R22, R14, R5 ;  /* 0x0000000e16057223 */ /* 0x000fca0000000005 */
[----:B------:R-:W-:-:S05]  /*6cf0*/  F2FP.SATFINITE.E4M3.F32.PACK_AB_MERGE_C R5, RZ, R5, RZ ;  /* 0x00000005ff05723e */ /* 0x000fca00048070ff */
[----:B------:R0:W-:Y:S01]  /*6d00*/  @!P0 STG.E.U8 desc[UR20][R20.64+0x79], R5 ;  /* 0x0000790514008986 */ /* 0x0001e2000c101114 */
[----:B------:R-:W-:Y:S05]  /*6d10*/  @P3 BRA `(.L_x_169) ;  /* 0x0000000000043947 */ /* 0x000fea0003800000 */
[----:B------:R2:W5:Y:S02]  /*6d20*/  LDG.E.U8 R4, desc[UR20][R24.64+0x78] ;  /* 0x0000781418047981 */ /* 0x000564000c1e1100 */
.L_x_169:
[----:B------:R-:W-:Y:S05]  /*6d30*/  BSYNC B1 ;  /* 0x0000000000017941 */ /* 0x000fea0003800000 */
.L_x_168:
[----:B-----5:R-:W-:Y:S01]  /*6d40*/  LOP3.LUT R4, R4, 0xff, RZ, 0xc0, !PT ;  /* 0x000000ff04047812 */ /* 0x020fe200078ec0ff */
[----:B------:R-:W-:Y:S01]  /*6d50*/  BSSY B1, `(.L_x_170) ;  /* 0x000000b000017945 */ /* 0x000fe20003800000 */
[----:B------:R-:W-:Y:S02]  /*6d60*/  ISETP.LT.OR P1, PT, R6, 0x7a, !P1 ;  /* 0x0000007a0600780c */ /* 0x000fe40004f21670 */
[----:B------:R-:W-:-:S05]  /*6d70*/  F2FP.F16.E4M3.UNPACK_B R4, R4 ;  /* 0x00000004ff04723e */ /* 0x000fca00020006ff */
[----:B------:R-:W-:-:S05]  /*6d80*/  HADD2.F32 R4, -RZ, R4.H0_H0 ;  /* 0x20000004ff047230 */ /* 0x000fca0000004100 */
[----:B------:R-:W-:-:S04]  /*6d90*/  FMUL R4, R4, R15 ;  /* 0x0000000f04047220 */ /* 0x000fc80000400000 */
[----:B------:R-:W-:-:S05]  /*6da0*/  FFMA R4, R89, R14, R4 ;  /* 0x0000000e59047223 */ /* 0x000fca0000000004 */
[----:B0-----:R-:W-:Y:S02]  /*6db0*/  F2FP.SATFINITE.E4M3.F32.PACK_AB_MERGE_C R5, RZ, R4, RZ ;  /* 0x00000004ff05723e */ /* 0x001fe400048070ff */
[----:B------:R-:W-:-:S03]  /*6dc0*/  PRMT R4, RZ, 0x7610, R4 ;  /* 0x00007610ff047816 */ /* 0x000fc60000000004 */
[----:B------:R0:W-:Y:S01]  /*6dd0*/  @!P3 STG.E.U8 desc[UR20][R18.64+0x78], R5 ;  /* 0x000078051200b986 */ /* 0x0001e2000c101114 */
[----:B------:R-:W-:Y:S05]  /*6de0*/  @P1 BRA `(.L_x_171) ;  /* 0x0000000000041947 */ /* 0x000fea0003800000 */
[----:B------:R0:W5:Y:S02]  /*6df0*/  LDG.E.U8 R4, desc[UR20][R24.64+0x79] ;  /* 0x0000791418047981 */ /* 0x000164000c1e1100 */
.L_x_171:
[----:B------:R-:W-:Y:S05]  /*6e00*/  BSYNC B1 ;  /* 0x0000000000017941 */ /* 0x000fea0003800000 */
.L_x_170:
[----:B------:R-:W-:Y:S05]  /*6e10*/  @P1 BRA `(.L_x_172) ;  /* 0x0000001000281947 */ /* 0x000fea0003800000 */
[----:B-----5:R-:W-:-:S04]  /*6e20*/  LOP3.LUT R4, R4, 0xff, RZ, 0xc0, !PT ;  /* 0x000000ff04047812 */ /* 0x020fc800078ec0ff */
[----:B------:R-:W-:-:S05]  /*6e30*/  F2FP.F16.E4M3.UNPACK_B R4, R4 ;  /* 0x00000004ff04723e */ /* 0x000fca00020006ff */
[----:B------:R-:W-:-:S05]  /*6e40*/  HADD2.F32 R4, -RZ, R4.H0_H0 ;  /* 0x20000004ff047230 */ /* 0x000fca0000004100 */
[----:B0-----:R-:W-:-:S04]  /*6e50*/  FMUL R5, R4, R15 ;  /* 0x0000000f04057220 */ /* 0x001fc80000400000 */
[----:B------:R-:W-:-:S05]  /*6e60*/  FFMA R5, R88, R14, R5 ;  /* 0x0000000e58057223 */ /* 0x000fca0000000005 */
[----:B------:R-:W-:-:S05]  /*6e70*/  F2FP.SATFINITE.E4M3.F32.PACK_AB_MERGE_C R5, RZ, R5, RZ ;  /* 0x00000005ff05723e */ /* 0x000fca00048070ff */
[----:B------:R0:W-:Y:S01]  /*6e80*/  STG.E.U8 desc[UR20][R18.64+0x79], R5 ;  /* 0x0000790512007986 */ /* 0x0001e2000c101114 */
[----:B------:R-:W-:Y:S05]  /*6e90*/  BRA `(.L_x_172) ;  /* 0x0000001000087947 */ /* 0x000fea0003800000 */
.L_x_43:
[----:B------:R-:W-:Y:S01]  /*6ea0*/  ISETP.GE.AND P1, PT, R30, 0x1, PT ;  /* 0x000000011e00780c */ /* 0x000fe20003f26270 */
[-C--:B--2---:R-:W-:Y:S01]  /*6eb0*/  FMUL R151, R151, R14.reuse ;  /* 0x0000000e97977220 */ /* 0x084fe20000400000 */
[-C--:B------:R-:W-:Y:S01]  /*6ec0*/  FMUL R146, R146, R14.reuse ;  /* 0x0000000e92927220 */ /* 0x080fe20000400000 */
[----:B------:R-:W-:Y:S01]  /*6ed0*/  ISETP.GE.AND P0, PT, R30, 0x9, PT ;  /* 0x000000091e00780c */ /* 0x000fe20003f06270 */
[-C--:B------:R-:W-:Y:S01]  /*6ee0*/  FMUL R149, R149, R14.reuse ;  /* 0x0000000e95957220 */ /* 0x080fe20000400000 */
[----:B------:R-:W-:Y:S01]  /*6ef0*/  ISETP.LT.OR P4, PT, R6, 0x1, !P1 ;  /* 0x000000010600780c */ /* 0x000fe20004f81670 */
[-C--:B------:R-:W-:Y:S01]  /*6f00*/  FMUL R144, R144, R14.reuse ;  /* 0x0000000e90907220 */ /* 0x080fe20000400000 */
[----:B------:R-:W-:Y:S01]  /*6f10*/  ISETP.LT.OR P5, PT, R6, 0x2, !P1 ;  /* 0x000000020600780c */ /* 0x000fe20004fa1670 */
[-C--:B------:R-:W-:Y:S01]  /*6f20*/  FMUL R147, R147, R14.reuse ;  /* 0x0000000e93937220 */ /* 0x080fe20000400000 */
[----:B------:R-:W-:Y:S01]  /*6f30*/  F2FP.SATFINITE.E4M3.F32.PACK_AB_MERGE_C R151, RZ, R151, RZ ;  /* 0x00000097ff97723e */ /* 0x000fe200048070ff */
[----:B------:R-:W-:Y:S01]  /*6f40*/  FMUL R142, R142, R14 ;  /* 0x0000000e8e8e7220 */ /* 0x000fe20000400000 */
[----:B------:R-:W-:Y:S01]  /*6f50*/  F2FP.SATFINITE.E4M3.F32.PACK_AB_MERGE_C R5, RZ, R146, RZ ;  /* 0x00000092ff05723e */ /* 0x000fe200048070ff */
[-C--:B------:R-:W-:Y:S01]  /*6f60*/  FMUL R145, R145, R14.reuse ;  /* 0x0000000e91917220 */ /* 0x080fe20000400000 */
[----:B------:R-:W-:Y:S01]  /*6f70*/  ISETP.LT.OR P3, PT, R6, 0x1, !P0 ;  /* 0x000000010600780c */ /* 0x000fe20004761670 */
[-C--:B------:R-:W-:Y:S01]  /*6f80*/  FMUL R140, R140, R14.reuse ;  /* 0x0000000e8c8c7220 */ /* 0x080fe20000400000 */
[C---:B------:R-:W-:Y:S01]  /*6f90*/  ISETP.LT.OR P6, PT, R6.reuse, 0xa, !P1 ;  /* 0x0000000a0600780c */ /* 0x040fe20004fc1670 */
[-C--:B------:R-:W-:Y:S01]  /*6fa0*/  FMUL R143, R143, R14.reuse ;  /* 0x0000000e8f8f7220 */ /* 0x080fe20000400000 */
[----:B------:R-:W-:Y:S01]  /*6fb0*/  F2FP.SATFINITE.E4M3.F32.PACK_AB_MERGE_C R149, RZ, R149, RZ ;  /* 0x00000095ff95723e */ /* 0x000fe200048070ff */
[----:B------:R-:W-:Y:S01]  /*6fc0*/  @!P4 STG.E.U8 desc[UR20][R20.64], R151 ;  /* 0x000000971400c986 */ /* 0x000fe2000c101114 */
[----:B------:R-:W-:Y:S01]  /*6fd0*/  ISETP.LT.OR P4, PT, R6, 0x2, !P0 ;  /* 0x000000020600780c */ /* 0x000fe20004781670 */
[----:B------:R-:W-:Y:S01]  /*6fe0*/  FMUL R138, R138, R14 ;  /* 0x0000000e8a8a7220 */ /* 0x000fe20000400000 */
[----:B------:R-:W-:Y:S01]  /*6ff0*/  F2FP.SATFINITE.E4M3.F32.PACK_AB_MERGE_C R25, RZ, R144, RZ ;  /* 0x00000090ff19723e */ /* 0x000fe200048070ff */
[----:B------:R0:W-:Y:S01]  /*7000*/  @!P5 STG.E.U8 desc[UR20][R20.64+0x1], R5 ;  /* 0x000001051400d986 */ /* 0x0001e2000c101114 */
[C---:B------:R-:W-:Y:S01]  /*7010*/  ISETP.LT.OR P5, PT, R6.reuse, 0x9, !P1 ;  /* 0x000000090600780c */ /* 0x040fe20004fa1670 */
[-C--:B------:R-:W-:Y:S01]  /*7020*/  FMUL R141, R141, R14.reuse ;  /* 0x0000000e8d8d7220 */ /* 0x080fe20000400000 */
[----:B------:R-:W-:Y:S01]  /*7030*/  F2FP.SATFINITE.E4M3.F32.PACK_AB_MERGE_C R147, RZ, R147, RZ ;  /* 0x00000093ff93723e */ /* 0x000fe200048070ff */
[----:B------:R-:W-:Y:S01]  /*7040*/  @!P3 STG.E.U8 desc[UR20][R18.64], R149 ;  /* 0x000000951200b986 */ /* 0x000fe2000c101114 */
[----:B------:R-:W-:Y:S01]  /*7050*/  ISETP.LT.OR P3, PT, R6, 0x9, !P0 ;  /* 0x000000090600780c */ /* 0x000fe20004761670 */
[-C--:B------:R-:W-:Y:S01]  /*7060*/  FMUL R136, R136, R14.reuse ;  /* 0x0000000e88887220 */ /* 0x080fe20000400000 */
[----:B------:R-:W-:Y:S01]  /*7070*/  F2FP.SATFINITE.E4M3.F32.PACK_AB_MERGE_C R145, RZ, R145, RZ ;  /* 0x00000091ff91723e */ /* 0x000fe200048070ff */
[-C--:B------:R-:W-:Y:S01]  /*7080*/  FMUL R139, R139, R14.reuse ;  /* 0x0000000e8b8b7220 */ /* 0x080fe20000400000 */
[----:B------:R-:W-:Y:S01]  /*7090*/  F2FP.SATFINITE.E4M3.F32.PACK_AB_MERGE_C R143, RZ, R143, RZ ;  /* 0x0000008fff8f723e */ /* 0x000fe200048070ff */
[----:B------:R1:W-:Y:S01]  /*70a0*/  @!P4 STG.E.U8 desc[UR20][R18.64+0x1], R25 ;  /* 0x000001191200c986 */ /* 0x0003e2000c101114 */
[----:B------:R-:W-:Y:S01]  /*70b0*/  ISETP.LT.OR P4, PT, R6, 0xa, !P0 ;  /* 0x0000000a0600780c */ /* 0x000fe20004781670 */
[----:B------:R-:W-:Y:S01]  /*70c0*/  FMUL R134, R134, R14 ;  /* 0x0000000e86867220 */ /* 0x000fe20000400000 */
[----:B0-----:R-:W-:Y:S01]  /*70d0*/  F2FP.SATFINITE.E4M3.F32.PACK_AB_MERGE_C R5, RZ, R142, RZ ;  /* 0x0000008eff05723e */ /* 0x001fe200048070ff */
[----:B------:R-:W-:Y:S01]  /*70e0*/  @!P5 STG.E.U8 desc[UR20][R20.64+0x8], R147 ;  /* 0x000008931400d986 */ /* 0x000fe2000c101114 */
[C---:B------:R-:W-:Y:S01]  /*70f0*/  ISETP.LT.OR P5, PT, R6.reuse, 0x11, !P1 ;  /* 0x000000110600780c */ /* 0x040fe20004fa1670 */
[-C--:B------:R-:W-:Y:S01]  /*7100*/  FMUL R137, R137, R14.reuse ;  /* 0x0000000e89897220 */ /* 0x080fe20000400000 */
[----:B------:R-:W-:Y:S01]  /*7110*/  F2FP.SATFINITE.E4M3.F32.PACK_AB_MERGE_C R141, RZ, R141, RZ ;  /* 0x0000008dff8d723e */ /* 0x000fe200048070ff */
[----:B------:R0:W-:Y:S01]  /*7120*/  @!P6 STG.E.U8 desc[UR20][R20.64+0x9], R5 ;  /* 0x000009051400e986 */ /* 0x0001e2000c101114 */
[----:B------:R-:W-:Y:S01]  /*7130*/  ISETP.LT.OR P6, PT, R6, 0x12, !P1 ;  /* 0x000000120600780c */ /* 0x000fe20004fc1670 */
[----:B------:R-:W-:Y:S01]  /*7140*/  FMUL R132, R132, R14 ;  /* 0x0000000e84847220 */ /* 0x000fe20000400000 */
[----:B------:R-:W-:Y:S01]  /*7150*/  F2FP.SATFINITE.E4M3.F32.PACK_AB_MERGE_C R139, RZ, R139, RZ ;  /* 0x0000008bff8b723e */ /* 0x000fe200048070ff */
[----:B------:R-:W-:Y:S01]  /*7160*/  @!P3 STG.E.U8 desc[UR20][R18.64+0x8], R145 ;  /* 0x000008911200b986 */ /* 0x000fe2000c101114 */
[----:B-1----:R-:W-:Y:S01]  /*7170*/  F2FP.SATFINITE.E4M3.F32.PACK_AB_MERGE_C R25, RZ, R140, RZ ;  /* 0x0000008cff19723e */ /* 0x002fe200048070ff */
[-C--:B------:R-:W-:Y:S01]  /*7180*/  FMUL R135, R135, R14.reuse ;  /* 0x0000000e87877220 */ /* 0x080fe20000400000 */
[----:B------:R-:W-:Y:S01]  /*7190*/  ISETP.LT.OR P3, PT, R6, 0x11, !P0 ;  /* 0x000000110600780c */ /* 0x000fe20004761670 */
[-C--:B------:R-:W-:Y:S01]  /*71a0*/  FMUL R130, R130, R14.reuse ;  /* 0x0000000e82827220 */ /* 0x080fe20000400000 */
[----:B------:R-:W-:Y:S01]  /*71b0*/  F2FP.SATFINITE.E4M3.F32.PACK_AB_MERGE_C R137, RZ, R137, RZ ;  /* 0x00000089ff89723e */ /* 0x000fe200048070ff */
[----:B------:R1:W-:Y:S01]  /*71c0*/  @!P4 STG.E.U8 desc[UR20][R18.64+0x9], R25 ;  /* 0x000009191200c986 */ /* 0x0003e2000c101114 */
[C---:B------:R-:W-:Y:S01]  /*71d0*/  ISETP.LT.OR P4, PT, R6.reuse, 0x12, !P0 ;  /* 0x000000120600780c */ /* 0x040fe20004781670 */
[----:B------:R-:W-:Y:S01]  /*71e0*/  FMUL R133, R133, R14 ;  /* 0x0000000e85857220 */ /* 0x000fe20000400000 */
[----:B0-----:R-:W-:Y:S01]  /*71f0*/  F2FP.SATFINITE.E4M3.F32.PACK_AB_MERGE_C R5, RZ, R138, RZ ;  /* 0x0000008aff05723e */ /* 0x001fe200048070ff */
[----:B------:R-:W-:Y:S01]  /*7200*/  @!P5 STG.E.U8 desc[UR20][R20.64+0x10], R143 ;  /* 0x0000108f1400d986 */ /* 0x000fe2000c101114 */
[----:B------:R-:W-:Y:S01]  /*7210*/  ISETP.LT.OR P5, PT, R6, 0x19, !P1 ;  /* 0x000000190600780c */ /* 0x000fe20004fa1670 */
[-C--:B------:R-:W-:Y:S01]  /*7220*/  FMUL R128, R128, R14.reuse ;  /* 0x0000000e80807220 */ /* 0x080fe20000400000 */
[----:B------:R-:W-:Y:S01]  /*7230*/  F2FP.SATFINITE.E4M3.F32.PACK_AB_MERGE_C R135, RZ, R135, RZ ;  /* 0x00000087ff87723e */ /* 0x000fe200048070ff */
[----:B------:R0:W-:Y:S01]  /*7240*/  @!P6 STG.E.U8 desc[UR20][R20.64+0x11], R5 ;  /* 0x000011051400e986 */ /* 0x0001e2000c101114 */
[----:B------:R-:W-:Y:S01]  /*7250*/  ISETP.LT.OR P6, PT, R6, 0x1a, !P1 ;  /* 0x0000001a0600780c */ /* 0x000fe20004fc1670 */
[-C--:B------:R-:W-:Y:S01]  /*7260*/  FMUL R131, R131, R14.reuse ;  /* 0x0000000e83837220 */ /* 0x080fe20000400000 */
[----:B------:R-:W-:Y:S01]  /*7270*/  FMUL R126, R126, R14 ;  /* 0x0000000e7e7e7220 */ /* 0x000fe20000400000 */
[----:B-1----:R-:W-:Y:S01]  /*7280*/  F2FP.SATFINITE.E4M3.F32.PACK_AB_MERGE_C R25, RZ, R136, RZ ;  /* 0x00000088ff19723e */ /* 0x002fe200048070ff */
[----:B------:R-:W-:Y:S01]  /*7290*/  @!P3 STG.E.U8 desc[UR20][R18.64+0x10], R141 ;  /* 0x0000108d1200b986 */ /* 0x000fe2000c101114 */
[C---:B------:R-:W-:Y:S01]  /*72a0*/  ISETP.LT.OR P3, PT, R6.reuse, 0x19, !P0 ;  /* 0x000000190600780c */ /* 0x040fe20004761670 */
        /* <DEDUP_REMOVED lines=37> */
[-C--:B------:R-:W-:Y:S01]  /*7500*/  FMUL R114, R114, R14.reuse ;  /* 0x0000000e72727220 */ /* 0x080fe20000400000 */
        /* <DEDUP_REMOVED lines=81> */
[C---:B------:R-:W-:Y:S01]  /*7a20*/  ISETP.LT.OR P6, PT, R6.reuse, 0x52, !P1 ;  /* 0x000000520600780c */ /* 0x040fe20004fc1670 */
        /* <DEDUP_REMOVED lines=22> */
[----:B------:R-:W-:-:S02]  /*7b90*/  ISETP.LT.OR P3, PT, R6, 0x59, !P0 ;  /* 0x000000590600780c */ /* 0x000fc40004761670 */
[----:B------:R-:W-:Y:S01]  /*7ba0*/  F2FP.SATFINITE.E4M3.F32.PACK_AB_MERGE_C R93, RZ, R93, RZ ;  /* 0x0000005dff5d723e */ /* 0x000fe200048070ff */
[----:B------:R1:W-:Y:S01]  /*7bb0*/  @!P4 STG.E.U8 desc[UR20][R18.64+0x51], R25 ;  /* 0x000051191200c986 */ /* 0x0003e2000c101114 */
[C---:B------:R-:W-:Y:S02]  /*7bc0*/  ISETP.LT.OR P4, PT, R6.reuse, 0x5a, !P0 ;  /* 0x0000005a0600780c */ /* 0x040fe40004781670 */
[----:B0-----:R-:W-:Y:S01]  /*7bd0*/  F2FP.SATFINITE.E4M3.F32.PACK_AB_MERGE_C R5, RZ, R102, RZ ;  /* 0x00000066ff05723e */ /* 0x001fe200048070ff */
[----:B------:R-:W-:Y:S01]  /*7be0*/  @!P5 STG.E.U8 desc[UR20][R20.64+0x58], R107 ;  /* 0x0000586b1400d986 */ /* 0x000fe2000c101114 */
[C---:B------:R-:W-:Y:S02]  /*7bf0*/  ISETP.LT.OR P5, PT, R6.reuse, 0x61, !P1 ;  /* 0x000000610600780c */ /* 0x040fe40004fa1670 */
[----:B------:R-:W-:Y:S01]  /*7c00*/  F2FP.SATFINITE.E4M3.F32.PACK_AB_MERGE_C R23, RZ, R23, RZ ;  /* 0x00000017ff17723e */ /* 0x000fe200048070ff */
[----:B------:R0:W-:Y:S01]  /*7c10*/  @!P6 STG.E.U8 desc[UR20][R20.64+0x59], R5 ;  /* 0x000059051400e986 */ /* 0x0001e2000c101114 */
[----:B------:R-:W-:-:S02]  /*7c20*/  ISETP.LT.OR P6, PT, R6, 0x62, !P1 ;  /* 0x000000620600780c */ /* 0x000fc40004fc1670 */
[----:B------:R-:W-:Y:S01]  /*7c30*/  F2FP.SATFINITE.E4M3.F32.PACK_AB_MERGE_C R89, RZ, R89, RZ ;  /* 0x00000059ff59723e */ /* 0x000fe200048070ff */
[----:B------:R-:W-:Y:S01]  /*7c40*/  @!P3 STG.E.U8 desc[UR20][R18.64+0x58], R105 ;  /* 0x000058691200b986 */ /* 0x000fe2000c101114 */
[----:B-1----:R-:W-:Y:S02]  /*7c50*/  F2FP.SATFINITE.E4M3.F32.PACK_AB_MERGE_C R25, RZ, R100, RZ ;  /* 0x00000064ff19723e */ /* 0x002fe400048070ff */
[C---:B------:R-:W-:Y:S02]  /*7c60*/  ISETP.LT.OR P3, PT, R6.reuse, 0x61, !P0 ;  /* 0x000000610600780c */ /* 0x040fe40004761670 */
[----:B------:R-:W-:Y:S01]  /*7c70*/  F2FP.SATFINITE.E4M3.F32.PACK_AB_MERGE_C R27, RZ, R88, RZ ;  /* 0x00000058ff1b723e */ /* 0x000fe200048070ff */
[----:B------:R1:W-:Y:S01]  /*7c80*/  @!P4 STG.E.U8 desc[UR20][R18.64+0x59], R25 ;  /* 0x000059191200c986 */ /* 0x0003e2000c101114 */
[C---:B------:R-:W-:Y:S02]  /*7c90*/  ISETP.LT.OR P4, PT, R6.reuse, 0x62, !P0 ;  /* 0x000000620600780c */ /* 0x040fe40004781670 */
[----:B0-----:R-:W-:Y:S01]  /*7ca0*/  F2FP.SATFINITE.E4M3.F32.PACK_AB_MERGE_C R5, RZ, R98, RZ ;  /* 0x00000062ff05723e */ /* 0x001fe200048070ff */
[----:B------:R-:W-:Y:S01]  /*7cb0*/  @!P5 STG.E.U8 desc[UR20][R20.64+0x60], R101 ;  /* 0x000060651400d986 */ /* 0x000fe2000c101114 */
[----:B------:R-:W-:-:S03]  /*7cc0*/  ISETP.LT.OR P5, PT, R6, 0x69, !P1 ;  /* 0x000000690600780c */ /* 0x000fc60004fa1670 */
[----:B------:R0:W-:Y:S01]  /*7cd0*/  @!P6 STG.E.U8 desc[UR20][R20.64+0x61], R5 ;  /* 0x000061051400e986 */ /* 0x0001e2000c101114 */
[C---:B------:R-:W-:Y:S02]  /*7ce0*/  ISETP.LT.OR P6, PT, R6.reuse, 0x6a, !P1 ;  /* 0x0000006a0600780c */ /* 0x040fe40004fc1670 */
[----:B-1----:R-:W-:Y:S01]  /*7cf0*/  F2FP.SATFINITE.E4M3.F32.PACK_AB_MERGE_C R25, RZ, R96, RZ ;  /* 0x00000060ff19723e */ /* 0x002fe200048070ff */
[----:B------:R-:W-:Y:S01]  /*7d00*/  @!P3 STG.E.U8 desc[UR20][R18.64+0x60], R103 ;  /* 0x000060671200b986 */ /* 0x000fe2000c101114 */
[----:B------:R-:W-:-:S03]  /*7d10*/  ISETP.LT.OR P3, PT, R6, 0x69, !P0 ;  /* 0x000000690600780c */ /* 0x000fc60004761670 */
        /* <DEDUP_REMOVED lines=12> */
[C---:B------:R-:W-:Y:S01]  /*7de0*/  ISETP.LT.OR P1, PT, R6.reuse, 0x7a, !P1 ;  /* 0x0000007a0600780c */ /* 0x040fe20004f21670 */
[----:B------:R2:W-:Y:S01]  /*7df0*/  @!P5 STG.E.U8 desc[UR20][R20.64+0x70], R95 ;  /* 0x0000705f1400d986 */ /* 0x0005e2000c101114 */
[C---:B------:R-:W-:Y:S02]  /*7e00*/  ISETP.LT.OR P5, PT, R6.reuse, 0x72, !P0 ;  /* 0x000000720600780c */ /* 0x040fe400047a1670 */
[----:B0-----:R-:W-:Y:S01]  /*7e10*/  F2FP.SATFINITE.E4M3.F32.PACK_AB_MERGE_C R5, RZ, R90, RZ ;  /* 0x0000005aff05723e */ /* 0x001fe200048070ff */
[----:B------:R2:W-:Y:S01]  /*7e20*/  @!P6 STG.E.U8 desc[UR20][R20.64+0x71], R91 ;  /* 0x0000715b1400e986 */ /* 0x0005e2000c101114 */
[C---:B------:R-:W-:Y:S02]  /*7e30*/  ISETP.LT.OR P6, PT, R6.reuse, 0x79, !P0 ;  /* 0x000000790600780c */ /* 0x040fe400047c1670 */
[----:B------:R-:W-:Y:S01]  /*7e40*/  ISETP.LT.OR P0, PT, R6, 0x7a, !P0 ;  /* 0x0000007a0600780c */ /* 0x000fe20004701670 */
[----:B------:R2:W-:Y:S01]  /*7e50*/  @!P3 STG.E.U8 desc[UR20][R18.64+0x70], R93 ;  /* 0x0000705d1200b986 */ /* 0x0005e2000c101114 */
[----:B-1----:R-:W-:-:S05]  /*7e60*/  F2FP.SATFINITE.E4M3.F32.PACK_AB_MERGE_C R25, RZ, R22, RZ ;  /* 0x00000016ff19723e */ /* 0x002fca00048070ff */
[----:B------:R2:W-:Y:S04]  /*7e70*/  @!P5 STG.E.U8 desc[UR20][R18.64+0x71], R5 ;  /* 0x000071051200d986 */ /* 0x0005e8000c101114 */
[----:B------:R2:W-:Y:S04]  /*7e80*/  @!P4 STG.E.U8 desc[UR20][R20.64+0x78], R23 ;  /* 0x000078171400c986 */ /* 0x0005e8000c101114 */
[----:B------:R2:W-:Y:S04]  /*7e90*/  @!P1 STG.E.U8 desc[UR20][R20.64+0x79], R25 ;  /* 0x0000791914009986 */ /* 0x0005e8000c101114 */
[----:B------:R2:W-:Y:S04]  /*7ea0*/  @!P6 STG.E.U8 desc[UR20][R18.64+0x78], R89 ;  /* 0x000078591200e986 */ /* 0x0005e8000c101114 */
[----:B------:R2:W-:Y:S02]  /*7eb0*/  @!P0 STG.E.U8 desc[UR20][R18.64+0x79], R27 ;  /* 0x0000791b12008986 */ /* 0x0005e4000c101114 */
.L_x_172:
[----:B------:R-:W-:Y:S05]  /*7ec0*/  BSYNC B0 ;  /* 0x0000000000007941 */ /* 0x000fea0003800000 */
.L_x_42:
[C---:B------:R-:W-:Y:S01]  /*7ed0*/  LEA R2, P0, R8.reuse, R2, 0x1 ;  /* 0x0000000208027211 */ /* 0x040fe200078008ff */
[----:B------:R-:W-:Y:S01]  /*7ee0*/  ULDC.64 UR6, c[0x0][0x650] ;  /* 0x0001940000067ab9 */ /* 0x000fe20000000a00 */
[----:B-----5:R-:W-:Y:S01]  /*7ef0*/  IMAD.U32 R4, RZ, RZ, UR12 ;  /* 0x0000000cff047e24 */ /* 0x020fe2000f8e00ff */
[----:B0-2---:R-:W-:Y:S01]  /*7f00*/  PRMT R18, RZ, 0x7610, R18 ;  /* 0x00007610ff127816 */ /* 0x005fe20000000012 */
[----:B------:R-:W-:Y:S01]  /*7f10*/  IMAD.MOV.U32 R6, RZ, RZ, -0x1 ;  /* 0xffffffffff067424 */ /* 0x000fe200078e00ff */
[----:B------:R-:W-:Y:S01]  /*7f20*/  LEA.HI.X R3, R8, R3, R0, 0x1, P0 ;  /* 0x0000000308037211 */ /* 0x000fe200000f0c00 */
[----:B------:R0:W-:Y:S01]  /*7f30*/  SYNCS.ARRIVE.TRANS64.A1T0 RZ, [R4+UR22], RZ ;  /* 0x000000ff04ff79a7 */ /* 0x0001e20008100016 */
[----:B------:R-:W-:Y:S01]  /*7f40*/  ISETP.GE.U32.AND P0, PT, R2, UR6, PT ;  /* 0x0000000602007c0c */ /* 0x000fe2000bf06070 */
[----:B------:R-:W-:-:S03]  /*7f50*/  IMAD.MOV.U32 R5, RZ, RZ, -0x1 ;  /* 0xffffffffff057424 */ /* 0x000fc600078e00ff */
[----:B------:R-:W-:Y:S01]  /*7f60*/  ISETP.GE.U32.AND.EX P0, PT, R3, UR7, PT, P0 ;  /* 0x0000000703007c0c */ /* 0x000fe2000bf06100 */
[----:B0-----:R-:W-:-:S12]  /*7f70*/  IMAD.MOV.U32 R4, RZ, RZ, -0x1 ;  /* 0xffffffffff047424 */ /* 0x001fd800078e00ff */
[----:B------:R-:W-:Y:S05]  /*7f80*/  @P0 BRA `(.L_x_173) ;  /* 0x0000000400600947 */ /* 0x000fea0003800000 */
[----:B------:R-:W0:Y:S01]  /*7f90*/  S2R R28, SR_CTAID.X ;  /* 0x00000000001c7919 */ /* 0x000e220000002500 */
[----:B------:R-:W2:Y:S01]  /*7fa0*/  LDC.64 R22, c[0x0][0x628] ;  /* 0x00018a00ff167b82 */ /* 0x000ea20000000a00 */
[----:B------:R-:W-:Y:S01]  /*7fb0*/  ULDC UR6, c[0x0][0x150] ;  /* 0x0000540000067ab9 */ /* 0x000fe20000000800 */
[----:B-1--4-:R-:W-:Y:S01]  /*7fc0*/  IMAD.MOV.U32 R20, RZ, RZ, R2 ;  /* 0x000000ffff147224 */ /* 0x012fe200078e0002 */
[----:B------:R-:W1:Y:S01]  /*7fd0*/  S2R R30, SR_CTAID.Y ;  /* 0x00000000001e7919 */ /* 0x000e620000002600 */
[----:B------:R-:W-:-:S04]  /*7fe0*/  IMAD.MOV.U32 R21, RZ, RZ, R3 ;  /* 0x000000ffff157224 */ /* 0x000fc800078e0003 */
[----:B------:R-:W4:Y:S08]  /*7ff0*/  LDC R31, c[0x0][0x144] ;  /* 0x00005100ff1f7b82 */ /* 0x000f300000000800 */
[----:B------:R-:W1:Y:S08]  /*8000*/  LDC R6, c[0x0][0x630] ;  /* 0x00018c00ff067b82 */ /* 0x000e700000000800 */
[----:B------:R-:W1:Y:S01]  /*8010*/  LDC.64 R26, c[0x0][0x620] ;  /* 0x00018800ff1a7b82 */ /* 0x000e620000000a00 */
[----:B--2---:R-:W-:-:S04]  /*8020*/  ISETP.NE.U32.AND P0, PT, R22, RZ, PT ;  /* 0x000000ff1600720c */ /* 0x004fc80003f05070 */
[----:B------:R-:W-:Y:S02]  /*8030*/  ISETP.NE.AND.EX P0, PT, R23, RZ, PT, P0 ;  /* 0x000000ff1700720c */ /* 0x000fe40003f05300 */
[----:B0-----:R-:W-:-:S05]  /*8040*/  I2FP.F32.U32 R4, R28 ;  /* 0x0000001c00047245 */ /* 0x001fca0000201000 */
[----:B------:R-:W-:-:S04]  /*8050*/  FMUL R4, R4, UR6 ;  /* 0x0000000604047c20 */ /* 0x000fc80008400000 */
[----:B------:R0:W2:Y:S02]  /*8060*/  F2I.U32.TRUNC.NTZ R29, R4 ;  /* 0x00000004001d7305 */ /* 0x0000a4000020f000 */
[----:B----4-:R-:W-:Y:S05]  /*8070*/  @!P0 BRA `(.L_x_174) ;  /* 0x0000000000288947 */ /* 0x010fea0003800000 */
[----:B------:R-:W4:Y:S02]  /*8080*/  LDC R5, c[0x0][0x634] ;  /* 0x00018d00ff057b82 */ /* 0x000f240000000800 */
[----:B----4-:R-:W-:-:S05]  /*8090*/  IADD3 R21, P0, R2, R5, RZ ;  /* 0x0000000502157210 */ /* 0x010fca0007f1e0ff */
[----:B---3--:R-:W-:-:S04]  /*80a0*/  IMAD.X R25, RZ, RZ, R3, P0 ;  /* 0x000000ffff197224 */ /* 0x008fc800000e0603 */
[----:B0-----:R-:W-:-:S04]  /*80b0*/  IMAD.WIDE.U32 R4, R25, R22, RZ ;  /* 0x0000001619047225 */ /* 0x001fc800078e00ff */
[----:B------:R-:W-:-:S04]  /*80c0*/  IMAD.WIDE.U32 R18, P0, R21, R23, R4 ;  /* 0x0000001715127225 */ /* 0x000fc80007800004 */
[----:B------:R-:W-:-:S04]  /*80d0*/  IMAD.WIDE.U32 R4, R21, R22, RZ ;  /* 0x0000001615047225 */ /* 0x000fc800078e00ff */
[----:B------:R-:W-:Y:S01]  /*80e0*/  IMAD.X R21, RZ, RZ, RZ, P0 ;  /* 0x000000ffff157224 */ /* 0x000fe200000e06ff */
[----:B------:R-:W-:Y:S01]  /*80f0*/  IADD3 RZ, P0, R5, R18, RZ ;  /* 0x0000001205ff7210 */ /* 0x000fe20007f1e0ff */
[----:B------:R-:W-:-:S04]  /*8100*/  IMAD.MOV.U32 R20, RZ, RZ, R19 ;  /* 0x000000ffff147224 */ /* 0x000fc800078e0013 */
[----:B------:R-:W-:-:S08]  /*8110*/  IMAD.WIDE.U32.X R20, R25, R23, R20, P0 ;  /* 0x0000001719147225 */ /* 0x000fd000000e0414 */
.L_x_174:
[-CC-:B-1-3--:R-:W-:Y:S01]  /*8120*/  SHF.R.U64 R24, R20, R6.reuse, R21.reuse ;  /* 0x0000000614187219 */ /* 0x18afe20000001215 */
[----:B------:R-:W1:Y:S01]  /*8130*/  LDC.64 R34, c[0x0][0x640] ;  /* 0x00019000ff227b82 */ /* 0x000e620000000a00 */
[----:B0-----:R-:W-:Y:S01]  /*8140*/  SHF.R.U32.HI R4, RZ, R6, R21 ;  /* 0x00000006ff047219 */ /* 0x001fe20000011615 */
[----:B--2---:R-:W-:Y:S01]  /*8150*/  IMAD.MOV R29, RZ, RZ, -R29 ;  /* 0x000000ffff1d7224 */ /* 0x004fe200078e0a1d */
[----:B------:R-:W-:Y:S01]  /*8160*/  IADD3 R19, P0, RZ, -R24, RZ ;  /* 0x80000018ff137210 */ /* 0x000fe20007f1e0ff */
[----:B------:R-:W-:Y:S01]  /*8170*/  ULDC UR6, c[0x0][0x154] ;  /* 0x0000550000067ab9 */ /* 0x000fe20000000800 */
[----:B------:R-:W-:Y:S02]  /*8180*/  IMAD.MOV.U32 R21, RZ, RZ, 0x1 ;  /* 0x00000001ff157424 */ /* 0x000fe400078e00ff */
[----:B------:R-:W-:Y:S01]  /*8190*/  IMAD R29, R31, R29, R28 ;  /* 0x0000001d1f1d7224 */ /* 0x000fe200078e021c */
[----:B------:R-:W0:Y:S01]  /*81a0*/  LDC R18, c[0x0][0x618] ;  /* 0x00018600ff127b82 */ /* 0x000e220000000800 */
[----:B------:R-:W-:-:S04]  /*81b0*/  IMAD.X R5, RZ, RZ, ~R4, P0 ;  /* 0x000000ffff057224 */ /* 0x000fc800000e0e04 */
[-C--:B------:R-:W-:Y:S02]  /*81c0*/  IMAD R6, R5, R26.reuse, RZ ;  /* 0x0000001a05067224 */ /* 0x080fe400078e02ff */
[C---:B------:R-:W-:Y:S01]  /*81d0*/  IMAD.WIDE.U32 R4, R19.reuse, R26, R2 ;  /* 0x0000001a13047225 */ /* 0x040fe200078e0002 */
[----:B------:R-:W2:Y:S03]  /*81e0*/  LDC R20, c[0x0][0x608] ;  /* 0x00018200ff147b82 */ /* 0x000ea60000000800 */
[----:B------:R-:W-:Y:S01]  /*81f0*/  IMAD R19, R19, R27, R6 ;  /* 0x0000001b13137224 */ /* 0x000fe200078e0206 */
[----:B------:R-:W-:-:S03]  /*8200*/  I2FP.F32.U32 R6, R30 ;  /* 0x0000001e00067245 */ /* 0x000fc60000201000 */
[----:B------:R-:W-:Y:S01]  /*8210*/  IMAD.IADD R5, R5, 0x1, R19 ;  /* 0x0000000105057824 */ /* 0x000fe200078e0213 */
[----:B------:R-:W3:Y:S01]  /*8220*/  LDC R32, c[0x0][0x658] ;  /* 0x00019600ff207b82 */ /* 0x000ee20000000800 */
[----:B-1----:R-:W-:Y:S01]  /*8230*/  ISETP.NE.U32.AND P0, PT, R34, RZ, PT ;  /* 0x000000ff2200720c */ /* 0x002fe20003f05070 */
[----:B------:R-:W-:-:S03]  /*8240*/  IMAD.MOV.U32 R19, RZ, RZ, -0x1 ;  /* 0xffffffffff137424 */ /* 0x000fc600078e00ff */
[----:B------:R-:W-:-:S03]  /*8250*/  ISETP.NE.AND.EX P0, PT, R35, RZ, PT, P0 ;  /* 0x000000ff2300720c */ /* 0x000fc60003f05300 */
[----:B------:R-:W1:Y:S01]  /*8260*/  LDC R27, c[0x0][0x148] ;  /* 0x00005200ff1b7b82 */ /* 0x000e620000000800 */
[-CC-:B0-----:R-:W-:Y:S02]  /*8270*/  SHF.R.U64 R22, R4, R18.reuse, R5.reuse ;  /* 0x0000001204167219 */ /* 0x181fe40000001205 */
[----:B------:R-:W-:Y:S01]  /*8280*/  SHF.R.U32.HI R5, RZ, R18, R5 ;  /* 0x00000012ff057219 */ /* 0x000fe20000011605 */
[----:B------:R-:W-:-:S04]  /*8290*/  FMUL R18, R6, UR6 ;  /* 0x0000000606127c20 */ /* 0x000fc80008400000 */
[----:B------:R-:W0:Y:S01]  /*82a0*/  LDC R28, c[0x0][0x600] ;  /* 0x00018000ff1c7b82 */ /* 0x000e220000000800 */
[----:B------:R4:W0:Y:S01]  /*82b0*/  F2I.U32.TRUNC.NTZ R25, R18 ;  /* 0x0000001200197305 */ /* 0x000822000020f000 */
[-CC-:B--2---:R-:W-:Y:S02]  /*82c0*/  SHF.R.U64 R6, R22, R20.reuse, R5.reuse ;  /* 0x0000001416067219 */ /* 0x184fe40000001205 */
[----:B------:R-:W-:-:S04]  /*82d0*/  SHF.R.U32.HI R5, RZ, R20, R5 ;  /* 0x00000014ff057219 */ /* 0x000fc80000011605 */
[----:B------:R-:W2:Y:S01]  /*82e0*/  LDC R33, c[0x0][0x648] ;  /* 0x00019200ff217b82 */ /* 0x000ea20000000800 */
[-CC-:B---3--:R-:W-:Y:S02]  /*82f0*/  SHF.R.U64 R26, R6, R32.reuse, R5.reuse ;  /* 0x00000020061a7219 */ /* 0x188fe40000001205 */
[-C--:B------:R-:W-:Y:S02]  /*8300*/  SHF.L.U32 R19, R19, R32.reuse, RZ ;  /* 0x0000002013137219 */ /* 0x080fe400000006ff */
[-C--:B------:R-:W-:Y:S01]  /*8310*/  SHF.R.U32.HI R5, RZ, R32.reuse, R5 ;  /* 0x00000020ff057219 */ /* 0x080fe20000011605 */
[----:B------:R-:W-:Y:S01]  /*8320*/  IMAD.MOV.U32 R4, RZ, RZ, R26 ;  /* 0x000000ffff047224 */ /* 0x000fe200078e001a */
[----:B------:R-:W-:Y:S01]  /*8330*/  SHF.L.U32 R32, R21, R32, RZ ;  /* 0x0000002015207219 */ /* 0x000fe200000006ff */
[----:B------:R-:W3:Y:S01]  /*8340*/  LDC R36, c[0x0][0x638] ;  /* 0x00018e00ff247b82 */ /* 0x000ee20000000800 */
[----:B------:R-:W-:-:S07]  /*8350*/  LOP3.LUT R31, RZ, R19, RZ, 0x33, !PT ;  /* 0x00000013ff1f7212 */ /* 0x000fce00078e33ff */
[----:B------:R-:W0:Y:S01]  /*8360*/  LDC R37, c[0x0][0x610] ;  /* 0x00018400ff257b82 */ /* 0x000e220000000800 */
[----:B----4-:R-:W-:Y:S05]  /*8370*/  @!P0 BRA `(.L_x_175) ;  /* 0x0000000000288947 */ /* 0x010fea0003800000 */
[----:B------:R-:W4:Y:S02]  /*8380*/  LDC R21, c[0x0][0x64c] ;  /* 0x00019300ff157b82 */ /* 0x000f240000000800 */
[----:B----4-:R-:W-:-:S05]  /*8390*/  IADD3 R21, P0, R26, R21, RZ ;  /* 0x000000151a157210 */ /* 0x010fca0007f1e0ff */
        /* <DEDUP_REMOVED lines=8> */
.L_x_175:
[----:B--2---:R-:W-:Y:S01]  /*8420*/  SHF.R.U64 R4, R4, R33, R5 ;  /* 0x0000002104047219 */ /* 0x004fe20000001205 */
[----:B0-----:R-:W-:Y:S01]  /*8430*/  VIADD R21, R28, 0xffffffff ;  /* 0xffffffff1c157836 */ /* 0x001fe20000000000 */
[----:B------:R-:W-:Y:S01]  /*8440*/  LOP3.LUT R19, R6, R31, RZ, 0xc0, !PT ;  /* 0x0000001f06137212 */ /* 0x000fe200078ec0ff */
[----:B------:R-:W-:Y:S02]  /*8450*/  IMAD.MOV R25, RZ, RZ, -R25 ;  /* 0x000000ffff197224 */ /* 0x000fe400078e0a19 */
[----:B------:R-:W-:Y:S02]  /*8460*/  IMAD.MOV R5, RZ, RZ, -R4 ;  /* 0x000000ffff057224 */ /* 0x000fe400078e0a04 */
[----:B------:R-:W-:Y:S01]  /*8470*/  IMAD R6, R32, R4, R19 ;  /* 0x0000000420067224 */ /* 0x000fe200078e0213 */
[----:B------:R-:W-:Y:S01]  /*8480*/  LOP3.LUT R19, R22, R21, RZ, 0xc0, !PT ;  /* 0x0000001516137212 */ /* 0x000fe200078ec0ff */
[----:B-1----:R-:W-:Y:S02]  /*8490*/  @P2 IMAD R29, R27, R25, R30 ;  /* 0x000000191b1d2224 */ /* 0x002fe400078e021e */
[----:B---3--:R-:W-:-:S02]  /*84a0*/  IMAD R4, R5, R36, R26 ;  /* 0x0000002405047224 */ /* 0x008fc400078e021a */
[----:B------:R-:W-:Y:S02]  /*84b0*/  IMAD R6, R6, R37, R29 ;  /* 0x0000002506067224 */ /* 0x000fe400078e021d */
[----:B------:R-:W-:Y:S02]  /*84c0*/  IMAD R19, R4, R28, R19 ;  /* 0x0000001c04137224 */ /* 0x000fe400078e0213 */
[----:B------:R-:W-:Y:S02]  /*84d0*/  IMAD.MOV.U32 R18, RZ, RZ, 0x1 ;  /* 0x00000001ff127424 */ /* 0x000fe400078e00ff */
[----:B------:R-:W-:Y:S01]  /*84e0*/  IMAD.MOV.U32 R4, RZ, RZ, R24 ;  /* 0x000000ffff047224 */ /* 0x000fe200078e0018 */
[----:B------:R-:W-:Y:S02]  /*84f0*/  SEL R5, R19, R6, !P2 ;  /* 0x0000000613057207 */ /* 0x000fe40005000000 */
[----:B------:R-:W-:-:S07]  /*8500*/  SEL R6, R6, R19, !P2 ;  /* 0x0000001306067207 */ /* 0x000fce0005000000 */
.L_x_173:
[----:B------:R-:W-:Y:S02]  /*8510*/  LOP3.LUT P0, RZ, R18, 0xff, RZ, 0xc0, !PT ;  /* 0x000000ff12ff7812 */ /* 0x000fe4000780c0ff */
[----:B------:R-:W-:-:S11]  /*8520*/  LOP3.LUT R150, R150, 0x1, RZ, 0x3c, !PT ;  /* 0x0000000196967812 */ /* 0x000fd600078e3cff */
[----:B------:R-:W-:Y:S05]  /*8530*/  @P0 BRA `(.L_x_176) ;  /* 0xffffff9400540947 */ /* 0x000fea000383ffff */
[----:B------:R-:W-:Y:S05]  /*8540*/  EXIT ;  /* 0x000000000000794d */ /* 0x000fea0003800000 */
.L_x_18:
[----:B------:R-:W-:-:S08]  /*8550*/  ISETP.NE.AND P0, PT, R18, RZ, PT ;  /* 0x000000ff1200720c */ /* 0x000fd00003f05270 */
[----:B--23-5:R-:W0:-:S00]  /*8560*/  USETMAXREG.DEALLOC.CTAPOOL 0x28 ;  /* 0x00000028000079c8 */ /* 0x02ce0000080e0500 */
[----:B------:R-:W-:Y:S05]  /*8570*/  @P0 EXIT ;  /* 0x000000000000094d */ /* 0x000fea0003800000 */
[----:B0-----:R-:W-:Y:S01]  /*8580*/  LOP3.LUT P0, RZ, R20, 0xff, RZ, 0xc0, !PT ;  /* 0x000000ff14ff7812 */ /* 0x001fe2000780c0ff */
[----:B------:R-:W-:Y:S02]  /*8590*/  IMAD.MOV.U32 R12, RZ, RZ, 0x1 ;  /* 0x00000001ff0c7424 */ /* 0x000fe400078e00ff */
[----:B------:R-:W-:-:S10]  /*85a0*/  IMAD.MOV.U32 R15, RZ, RZ, RZ ;  /* 0x000000ffff0f7224 */ /* 0x000fd400078e00ff */
[----:B------:R-:W-:Y:S05]  /*85b0*/  @!P0 BRA `(.L_x_177) ;  /* 0x0000000c00688947 */ /* 0x000fea0003800000 */
[----:B------:R-:W0:Y:S01]  /*85c0*/  S2UR UR9, SR_CgaCtaId ;  /* 0x00000000000979c3 */ /* 0x000e220000008800 */
[----:B------:R-:W-:Y:S01]  /*85d0*/  ULDC UR5, c[0x0][0x658] ;  /* 0x0001960000057ab9 */ /* 0x000fe20000000800 */
[----:B------:R-:W-:Y:S01]  /*85e0*/  UMOV UR10, 0xffffffff ;  /* 0xffffffff000a7882 */ /* 0x000fe20000000000 */
[----:B------:R-:W-:Y:S01]  /*85f0*/  UMOV UR11, 0x1 ;  /* 0x00000001000b7882 */ /* 0x000fe20000000000 */
[----:B------:R-:W-:Y:S01]  /*8600*/  USHF.L.U32 UR10, UR10, UR5, URZ ;  /* 0x000000050a0a7299 */ /* 0x000fe2000800063f */
[----:B------:R-:W-:Y:S01]  /*8610*/  LOP3.LUT P0, RZ, R11, 0x1f, RZ, 0xc0, !PT ;  /* 0x0000001f0bff7812 */ /* 0x000fe2000780c0ff */
[----:B------:R-:W-:Y:S01]  /*8620*/  BSSY B0, `(.L_x_177) ;  /* 0x00000d3000007945 */ /* 0x000fe20003800000 */
[C---:B------:R-:W-:Y:S01]  /*8630*/  ISETP.NE.AND P3, PT, R10.reuse, RZ, PT ;  /* 0x000000ff0a00720c */ /* 0x040fe20003f65270 */
[----:B------:R-:W-:Y:S01]  /*8640*/  ULOP3.LUT UR14, URZ, UR10, URZ, 0x33, !UPT ;  /* 0x0000000a3f0e7292 */ /* 0x000fe2000f8e333f */
[----:B------:R-:W-:Y:S01]  /*8650*/  ISETP.NE.OR P0, PT, R10, RZ, !P0 ;  /* 0x000000ff0a00720c */ /* 0x000fe20004705670 */
[----:B------:R-:W-:Y:S01]  /*8660*/  IMAD.MOV.U32 R14, RZ, RZ, 0x1 ;  /* 0x00000001ff0e7424 */ /* 0x000fe200078e00ff */
[----:B------:R-:W-:Y:S01]  /*8670*/  LOP3.LUT R13, R7, 0x2, RZ, 0xfc, !PT ;  /* 0x00000002070d7812 */ /* 0x000fe200078efcff */
[----:B------:R-:W-:Y:S01]  /*8680*/  IMAD.MOV.U32 R12, RZ, RZ, 0x1 ;  /* 0x00000001ff0c7424 */ /* 0x000fe200078e00ff */
[----:B------:R-:W-:Y:S01]  /*8690*/  ULDC UR4, c[0x0][0x600] ;  /* 0x0001800000047ab9 */ /* 0x000fe20000000800 */
[----:B------:R-:W-:Y:S01]  /*86a0*/  IMAD.MOV.U32 R15, RZ, RZ, RZ ;  /* 0x000000ffff0f7224 */ /* 0x000fe200078e00ff */
[----:B------:R-:W-:Y:S01]  /*86b0*/  UMOV UR15, 0x55 ;  /* 0x00000055000f7882 */ /* 0x000fe20000000000 */
[----:B------:R-:W-:-:S02]  /*86c0*/  UIADD3 UR25, UR13, 0x1, URZ ;  /* 0x000000010d197890 */ /* 0x000fc4000fffe03f */
[----:B------:R-:W-:Y:S02]  /*86d0*/  UIADD3 UR4, UR4, -0x1, URZ ;  /* 0xffffffff04047890 */ /* 0x000fe4000fffe03f */
[----:B------:R-:W-:Y:S01]  /*86e0*/  USHF.L.U32 UR5, UR11, UR5, URZ ;  /* 0x000000050b057299 */ /* 0x000fe2000800063f */
[----:B------:R-:W-:Y:S01]  /*86f0*/  ULDC.64 UR26, c[0x0][0x198] ;  /* 0x00006600001a7ab9 */ /* 0x000fe20000000a00 */
[----:B0-----:R-:W-:Y:S02]  /*8700*/  ULOP3.LUT UR8, UR9, 0x1, URZ, 0xc0, !UPT ;  /* 0x0000000109087892 */ /* 0x001fe4000f8ec03f */
[----:B------:R-:W-:Y:S02]  /*8710*/  USHF.R.U32.HI UR28, URZ, 0x1, UR9 ;  /* 0x000000013f1c7899 */ /* 0x000fe40008011609 */
[----:B------:R-:W-:Y:S02]  /*8720*/  USHF.L.U32 UR6, UR9, 0x6, URZ ;  /* 0x0000000609067899 */ /* 0x000fe4000800063f */
[----:B------:R-:W-:-:S02]  /*8730*/  USHF.L.U32 UR7, UR9, 0xb, URZ ;  /* 0x0000000b09077899 */ /* 0x000fc4000800063f */
[----:B------:R-:W-:Y:S02]  /*8740*/  ULOP3.LUT UR9, UR9, 0xfffffffe, URZ, 0xc0, !UPT ;  /* 0xfffffffe09097892 */ /* 0x000fe4000f8ec03f */
[----:B------:R-:W-:Y:S02]  /*8750*/  UISETP.GT.U32.AND UP0, UPT, UR8, 0xffff, UPT ;  /* 0x0000ffff0800788c */ /* 0x000fe4000bf04070 */
[----:B------:R-:W-:Y:S02]  /*8760*/  USHF.L.U32 UR10, UR11, UR9, URZ ;  /* 0x000000090b0a7299 */ /* 0x000fe4000800063f */
[----:B------:R-:W-:Y:S02]  /*8770*/  ULOP3.LUT UR9, UR9, 0x1, URZ, 0xfc, !UPT ;  /* 0x0000000109097892 */ /* 0x000fe4000f8efc3f */
[----:B------:R-:W-:Y:S02]  /*8780*/  USEL UR8, UR8, 0xffff, !UP0 ;  /* 0x0000ffff08087887 */ /* 0x000fe4000c000000 */
[----:B------:R-:W-:-:S02]  /*8790*/  USHF.L.U32 UR9, UR11, UR9, URZ ;  /* 0x000000090b097299 */ /* 0x000fc4000800063f */
[----:B------:R-:W-:Y:S02]  /*87a0*/  ULOP3.LUT UR8, UR8, 0xffff, URZ, 0xc0, !UPT ;  /* 0x0000ffff08087892 */ /* 0x000fe4000f8ec03f */
[----:B------:R-:W-:Y:S02]  /*87b0*/  ULOP3.LUT UR6, UR6, 0x40, URZ, 0xc0, !UPT ;  /* 0x0000004006067892 */ /* 0x000fe4000f8ec03f */
[----:B------:R-:W-:Y:S02]  /*87c0*/  ULOP3.LUT UR7, UR7, 0x800, URZ, 0xc0, !UPT ;  /* 0x0000080007077892 */ /* 0x000fe4000f8ec03f */
[----:B------:R-:W-:Y:S02]  /*87d0*/  ULOP3.LUT UR20, UR10, UR9, URZ, 0xfc, !UPT ;  /* 0x000000090a147292 */ /* 0x000fe4000f8efc3f */
[----:B------:R-:W-:-:S12]  /*87e0*/  USHF.L.U32 UR15, UR15, UR8, URZ ;  /* 0x000000080f0f7299 */ /* 0x000fd8000800063f */
.L_x_189:
[----:B------:R-:W-:-:S03]  /*87f0*/  UMOV UR8, 0xffffffff ;  /* 0xffffffff00087882 */ /* 0x000fc60000000000 */
[----:B------:R-:W-:Y:S05]  /*8800*/  BRA.DIV UR8, `(.L_x_178) ;  /* 0x0000002208987947 */ /* 0x000fea000b800000 */
[----:B------:R-:W-:-:S13]  /*8810*/  ELECT P1, URZ, PT ;  /* 0x00000000003f782f */ /* 0x000fda0003820000 */
.L_x_235:
[----:B------:R-:W0:Y:S01]  /*8820*/  LDC R10, c[0x0][0x28c] ;  /* 0x0000a300ff0a7b82 */ /* 0x000e220000000800 */
[----:B------:R-:W-:Y:S01]  /*8830*/  BSSY B1, `(.L_x_179) ;  /* 0x000003c000017945 */ /* 0x000fe20003800000 */
[----:B0-----:R-:W-:-:S13]  /*8840*/  ISETP.LT.OR P1, PT, R10, 0x1, !P1 ;  /* 0x000000010a00780c */ /* 0x001fda0004f21670 */
[----:B------:R-:W-:Y:S05]  /*8850*/  @P1 BRA `(.L_x_180) ;  /* 0x0000000000e41947 */ /* 0x000fea0003800000 */
[----:B------:R-:W-:Y:S01]  /*8860*/  LEA R10, R6, UR28, 0x2 ;  /* 0x0000001c060a7c11 */ /* 0x000fe2000f8e10ff */
[----:B------:R-:W-:Y:S01]  /*8870*/  IMAD.MOV.U32 R18, RZ, RZ, RZ ;  /* 0x000000ffff127224 */ /* 0x000fe200078e00ff */
[----:B------:R-:W-:Y:S01]  /*8880*/  LEA R16, R5, UR6, 0x7 ;  /* 0x0000000605107c11 */ /* 0x000fe2000f8e38ff */
[----:B------:R-:W-:Y:S02]  /*8890*/  IMAD.U32 R20, RZ, RZ, UR25 ;  /* 0x00000019ff147e24 */ /* 0x000fe4000f8e00ff */
[----:B------:R-:W-:Y:S02]  /*88a0*/  IMAD.MOV.U32 R5, RZ, RZ, R12 ;  /* 0x000000ffff057224 */ /* 0x000fe400078e000c */
[----:B------:R-:W-:Y:S02]  /*88b0*/  IMAD.MOV.U32 R6, RZ, RZ, R15 ;  /* 0x000000ffff067224 */ /* 0x000fe400078e000f */
[----:B------:R-:W-:-:S07]  /*88c0*/  IMAD.SHL.U32 R17, R10, 0x10, RZ ;  /* 0x000000100a117824 */ /* 0x000fce00078e00ff */
.L_x_184:
[----:B------:R-:W0:Y:S01]  /*88d0*/  S2R R11, SR_CgaCtaId ;  /* 0x00000000000b7919 */ /* 0x000e220000008800 */
[----:B------:R-:W-:-:S04]  /*88e0*/  MOV R10, 0x400 ;  /* 0x00000400000a7802 */ /* 0x000fc80000000f00 */
[----:B0-----:R-:W-:Y:S02]  /*88f0*/  LEA R21, R11, R10, 0x18 ;  /* 0x0000000a0b157211 */ /* 0x001fe400078ec0ff */
[----:B------:R-:W-:Y:S01]  /*8900*/  SHF.L.U32 R10, R5, 0x1f, RZ ;  /* 0x0000001f050a7819 */ /* 0x000fe200000006ff */
[----:B------:R-:W0:Y:S02]  /*8910*/  @!P3 LDC R11, c[0x0][0x500] ;  /* 0x00014000ff0bbb82 */ /* 0x000e240000000800 */
[----:B------:R-:W-:-:S04]  /*8920*/  IMAD R19, R6, 0x8, R21 ;  /* 0x0000000806137824 */ /* 0x000fc800078e0215 */
[----:B------:R-:W1:Y:S02]  /*8930*/  SYNCS.PHASECHK.TRANS64.TRYWAIT P1, [R19+URZ+0x128], R10 ;  /* 0x0001280a130075a7 */ /* 0x000e64000802017f */
[----:B-1----:R-:W-:Y:S05]  /*8940*/  @!P1 BRA `(.L_x_181) ;  /* 0x0000002000689947 */ /* 0x002fea0003800000 */
.L_x_236:
[----:B-1----:R-:W-:Y:S01]  /*8950*/  PRMT R10, R13, 0x9910, RZ ;  /* 0x000099100d0a7816 */ /* 0x002fe200000000ff */
[----:B0-----:R0:W-:Y:S03]  /*8960*/  @!P3 SYNCS.ARRIVE.TRANS64 RZ, [R19+URZ], R11 ;  /* 0x0000000b13ffb9a7 */ /* 0x0011e6000800003f */
[----:B------:R-:W-:-:S13]  /*8970*/  ISETP.NE.AND P1, PT, R10, 0x2, PT ;  /* 0x000000020a00780c */ /* 0x000fda0003f25270 */
[----:B0-----:R-:W-:Y:S05]  /*8980*/  @P1 BRA `(.L_x_182) ;  /* 0x0000000000041947 */ /* 0x001fea0003800000 */
[----:B------:R-:W-:Y:S01]  /*8990*/  BPT.TRAP 0x1 ;  /* 0x000000040000795c */ /* 0x000fe20000300000 */
.L_x_182:
[----:B------:R-:W-:Y:S05]  /*89a0*/  @P0 BRA `(.L_x_183) ;  /* 0x0000000000040947 */ /* 0x000fea0003800000 */
[----:B------:R-:W-:Y:S01]  /*89b0*/  BPT.TRAP 0x1 ;  /* 0x000000040000795c */ /* 0x000fe20000300000 */
.L_x_183:
[----:B------:R-:W-:Y:S01]  /*89c0*/  LEA R10, R6, UR28, 0x2 ;  /* 0x0000001c060a7c11 */ /* 0x000fe2000f8e10ff */
[----:B------:R-:W-:Y:S01]  /*89d0*/  VIADD R20, R20, 0xffffffff ;  /* 0xffffffff14147836 */ /* 0x000fe20000000000 */
[----:B------:R-:W-:Y:S01]  /*89e0*/  R2UR UR11, R6 ;  /* 0x00000000060b72ca */ /* 0x000fe200000e0000 */
[----:B------:R-:W-:Y:S01]  /*89f0*/  UIADD3 UR16, UP0, UR26, 0xf0, URZ ;  /* 0x000000f01a107890 */ /* 0x000fe2000ff1e03f */
[----:B------:R-:W-:Y:S01]  /*8a00*/  R2UR UR22, R21 ;  /* 0x00000000151672ca */ /* 0x000fe200000e0000 */
[----:B------:R-:W-:Y:S01]  /*8a10*/  IMAD.U32 R10, R10, 0x200, R21 ;  /* 0x000002000a0a7824 */ /* 0x000fe200078e0015 */
[----:B------:R-:W-:Y:S01]  /*8a20*/  R2UR UR23, R17 ;  /* 0x00000000111772ca */ /* 0x000fe200000e0000 */
[----:B------:R-:W-:Y:S01]  /*8a30*/  UIADD3 UR30, UP1, UR26, 0x1f0, URZ ;  /* 0x000001f01a1e7890 */ /* 0x000fe2000ff3e03f */
[----:B------:R-:W-:Y:S01]  /*8a40*/  R2UR UR9, R19 ;  /* 0x00000000130972ca */ /* 0x000fe200000e0000 */
[----:B------:R-:W-:Y:S01]  /*8a50*/  UIADD3.X UR17, URZ, UR27, URZ, UP0, !UPT ;  /* 0x0000001b3f117290 */ /* 0x000fe200087fe43f */
[----:B------:R-:W-:Y:S01]  /*8a60*/  R2UR UR8, R10 ;  /* 0x000000000a0872ca */ /* 0x000fe200000e0000 */
[----:B------:R-:W-:Y:S01]  /*8a70*/  UPRMT UR21, URZ, 0x5410, UR15 ;  /* 0x000054103f157896 */ /* 0x000fe2000800000f */
[----:B------:R-:W-:Y:S01]  /*8a80*/  R2UR UR10, R18 ;  /* 0x00000000120a72ca */ /* 0x000fe200000e0000 */
[----:B------:R-:W-:Y:S01]  /*8a90*/  VIADD R6, R6, 0x1 ;  /* 0x0000000106067836 */ /* 0x000fe20000000000 */
[----:B------:R-:W-:Y:S01]  /*8aa0*/  R2UR UR12, R4 ;  /* 0x00000000040c72ca */ /* 0x000fe200000e0000 */
[----:B------:R-:W-:Y:S01]  /*8ab0*/  ULEA UR11, UR11, UR7, 0xc ;  /* 0x000000070b0b7291 */ /* 0x000fe2000f8e603f */
[----:B------:R-:W-:Y:S01]  /*8ac0*/  R2UR UR24, R16 ;  /* 0x00000000101872ca */ /* 0x000fe200000e0000 */
[----:B------:R-:W-:Y:S01]  /*8ad0*/  UPRMT UR29, URZ, 0x5410, UR20 ;  /* 0x000054103f1d7896 */ /* 0x000fe20008000014 */
[----:B------:R-:W-:Y:S01]  /*8ae0*/  ISETP.GT.AND P4, PT, R20, 0x1, PT ;  /* 0x000000011400780c */ /* 0x000fe20003f84270 */
[----:B------:R-:W-:Y:S01]  /*8af0*/  UIADD3 UR22, UR22, 0x12b80, UR11 ;  /* 0x00012b8016167890 */ /* 0x000fe2000fffe00b */
[----:B------:R-:W-:Y:S01]  /*8b00*/  ISETP.NE.AND P1, PT, R6, 0x25, PT ;  /* 0x000000250600780c */ /* 0x000fe20003f25270 */
[----:B------:R-:W-:Y:S01]  /*8b10*/  UIADD3.X UR31, URZ, UR27, URZ, UP1, !UPT ;  /* 0x0000001b3f1f7290 */ /* 0x000fe20008ffe43f */
[----:B------:R-:W-:Y:S01]  /*8b20*/  VIADD R18, R18, 0x20 ;  /* 0x0000002012127836 */ /* 0x000fe20000000000 */
[----:B------:R-:W-:Y:S01]  /*8b30*/  UIADD3 UR8, UR8, 0x380, URZ ;  /* 0x0000038008087890 */ /* 0x000fe2000fffe03f */
[----:B------:R-:W-:Y:S01]  /*8b40*/  SEL R10, RZ, 0x1, P1 ;  /* 0x00000001ff0a7807 */ /* 0x000fe20000800000 */
[----:B------:R-:W-:Y:S01]  /*8b50*/  UMOV UR18, 0x0 ;  /* 0x0000000000127882 */ /* 0x000fe20000000000 */
[----:B------:R-:W-:Y:S01]  /*8b60*/  UMOV UR19, 0x10000000 ;  /* 0x1000000000137882 */ /* 0x000fe20000000000 */
[----:B------:R-:W-:Y:S01]  /*8b70*/  UMOV UR11, UR23 ;  /* 0x00000017000b7c82 */ /* 0x000fe20008000000 */
[----:B------:R-:W-:-:S02]  /*8b80*/  LOP3.LUT R5, R5, R10, RZ, 0x3c, !PT ;  /* 0x0000000a05057212 */ /* 0x000fc400078e3cff */
[----:B------:R-:W-:Y:S02]  /*8b90*/  SEL R6, R6, RZ, P1 ;  /* 0x000000ff06067207 */ /* 0x000fe40000800000 */
[----:B------:R0:W-:Y:S02]  /*8ba0*/  UTMALDG.3D.MULTICAST [UR8], [UR16], UR21, desc[UR18] ;  /* 0x00001208100073b4 */ /* 0x0001e40008011815 */
[----:B0-----:R-:W-:Y:S01]  /*8bb0*/  UMOV UR8, UR22 ;  /* 0x0000001600087c82 */ /* 0x001fe20008000000 */
[----:B------:R-:W-:Y:S02]  /*8bc0*/  UMOV UR11, UR24 ;  /* 0x00000018000b7c82 */ /* 0x000fe40008000000 */
[----:B------:R0:W-:Y:S02]  /*8bd0*/  UTMALDG.3D.MULTICAST [UR8], [UR30], UR29, desc[UR18] ;  /* 0x000012081e0073b4 */ /* 0x0001e4000801181d */
[----:B0-----:R-:W-:Y:S05]  /*8be0*/  @P4 BRA `(.L_x_184) ;  /* 0xfffffffc00384947 */ /* 0x001fea000383ffff */
.L_x_180:
[----:B------:R-:W-:Y:S05]  /*8bf0*/  BSYNC B1 ;  /* 0x0000000000017941 */ /* 0x000fea0003800000 */
.L_x_179:
[----:B------:R-:W-:Y:S01]  /*8c00*/  LOP3.LUT P5, RZ, R14, 0xff, RZ, 0xc0, !PT ;  /* 0x000000ff0eff7812 */ /* 0x000fe200078ac0ff */
[----:B------:R-:W-:Y:S01]  /*8c10*/  VIADD R6, R15, UR13 ;  /* 0x0000000d0f067c36 */ /* 0x000fe20008000000 */
[----:B------:R-:W-:Y:S02]  /*8c20*/  UISETP.GE.U32.AND UP0, UPT, UR13, 0x25, UPT ;  /* 0x000000250d00788c */ /* 0x000fe4000bf06070 */
[----:B------:R-:W-:Y:S01]  /*8c30*/  IMAD.U32 R14, RZ, RZ, UR13 ;  /* 0x0000000dff0e7e24 */ /* 0x000fe2000f8e00ff */
[----:B------:R-:W-:Y:S01]  /*8c40*/  ULDC.64 UR8, c[0x0][0x650] ;  /* 0x0001940000087ab9 */ /* 0x000fe20000000a00 */
[C---:B------:R-:W-:Y:S01]  /*8c50*/  IMAD.WIDE.U32 R4, R6.reuse, -0x45306eb3, RZ ;  /* 0xbacf914d06047825 */ /* 0x040fe200078e00ff */
[C---:B------:R-:W-:Y:S01]  /*8c60*/  ISETP.GT.U32.AND P1, PT, R6.reuse, 0x24, PT ;  /* 0x000000240600780c */ /* 0x040fe20003f24070 */
[----:B------:R-:W-:Y:S01]  /*8c70*/  BSSY B1, `(.L_x_185) ;  /* 0x000006b000017945 */ /* 0x000fe20003800000 */
[----:B------:R-:W-:Y:S01]  /*8c80*/  PLOP3.LUT P4, PT, PT, PT, UP0, 0x80, 0x0 ;  /* 0x000000000000781c */ /* 0x000fe20003f8f008 */
[----:B------:R-:W-:Y:S01]  /*8c90*/  IMAD.IADD R4, R6, 0x1, -R5 ;  /* 0x0000000106047824 */ /* 0x000fe200078e0a05 */
[----:B------:R-:W-:-:S02]  /*8ca0*/  ISETP.LT.U32.AND P1, PT, R14, 0x25, P1 ;  /* 0x000000250e00780c */ /* 0x000fc40000f21070 */
[----:B------:R-:W-:Y:S01]  /*8cb0*/  PRMT R14, RZ, 0x7610, R14 ;  /* 0x00007610ff0e7816 */ /* 0x000fe2000000000e */
[----:B------:R-:W0:Y:S01]  /*8cc0*/  @P5 S2R R11, SR_CgaCtaId ;  /* 0x00000000000b5919 */ /* 0x000e220000008800 */
[----:B------:R-:W-:Y:S02]  /*8cd0*/  @P5 MOV R10, 0x400 ;  /* 0x00000400000a5802 */ /* 0x000fe40000000f00 */
[----:B------:R-:W-:Y:S01]  /*8ce0*/  LEA.HI R4, R4, R5, RZ, 0x1f ;  /* 0x0000000504047211 */ /* 0x000fe200078ff8ff */
[----:B------:R-:W-:-:S03]  /*8cf0*/  IMAD.MOV.U32 R5, RZ, RZ, -0x1 ;  /* 0xffffffffff057424 */ /* 0x000fc600078e00ff */
[----:B------:R-:W-:Y:S01]  /*8d00*/  SHF.R.U32.HI R15, RZ, 0x5, R4 ;  /* 0x00000005ff0f7819 */ /* 0x000fe20000011604 */
[----:B------:R-:W-:Y:S01]  /*8d10*/  IMAD.MOV.U32 R4, RZ, RZ, -0x1 ;  /* 0xffffffffff047424 */ /* 0x000fe200078e00ff */
[----:B0-----:R-:W-:Y:S02]  /*8d20*/  @P5 LEA R10, R11, R10, 0x18 ;  /* 0x0000000a0b0a5211 */ /* 0x001fe400078ec0ff */
[----:B------:R-:W-:Y:S02]  /*8d30*/  SEL R11, RZ, 0x1, !P1 ;  /* 0x00000001ff0b7807 */ /* 0x000fe40004800000 */
[----:B------:R-:W-:Y:S01]  /*8d40*/  IADD3 R2, P1, R2, R8, RZ ;  /* 0x0000000802027210 */ /* 0x000fe20007f3e0ff */
[----:B------:R0:W-:Y:S01]  /*8d50*/  @P5 SYNCS.ARRIVE.TRANS64.A1T0 RZ, [R10+URZ+0x288], RZ ;  /* 0x000288ff0aff59a7 */ /* 0x0001e2000810003f */
[----:B------:R-:W-:-:S03]  /*8d60*/  LOP3.LUT R12, R12, R11, RZ, 0x3c, !PT ;  /* 0x0000000b0c0c7212 */ /* 0x000fc600078e3cff */
[----:B------:R-:W-:Y:S01]  /*8d70*/  IMAD.X R3, R3, 0x1, R0, P1 ;  /* 0x0000000103037824 */ /* 0x000fe200008e0600 */
[----:B------:R-:W-:Y:S02]  /*8d80*/  ISETP.GE.U32.AND P1, PT, R2, UR8, PT ;  /* 0x0000000802007c0c */ /* 0x000fe4000bf26070 */
[----:B------:R-:W-:Y:S01]  /*8d90*/  @P4 LOP3.LUT R12, R12, 0x1, R15, 0x78, !PT ;  /* 0x000000010c0c4812 */ /* 0x000fe200078e780f */
[----:B------:R-:W-:Y:S01]  /*8da0*/  IMAD R15, R15, -0x25, R6 ;  /* 0xffffffdb0f0f7824 */ /* 0x000fe200078e0206 */
[----:B------:R-:W-:Y:S01]  /*8db0*/  ISETP.GE.U32.AND.EX P1, PT, R3, UR9, PT, P1 ;  /* 0x0000000903007c0c */ /* 0x000fe2000bf26110 */
[----:B------:R-:W-:Y:S01]  /*8dc0*/  IMAD.MOV.U32 R6, RZ, RZ, -0x1 ;  /* 0xffffffffff067424 */ /* 0x000fe200078e00ff */
[----:B0-----:R-:W-:-:S11]  /*8dd0*/  PRMT R10, RZ, 0x7610, R10 ;  /* 0x00007610ff0a7816 */ /* 0x001fd6000000000a */
[----:B------:R-:W-:Y:S05]  /*8de0*/  @P1 BRA `(.L_x_186) ;  /* 0x00000004004c1947 */ /* 0x000fea0003800000 */
[----:B------:R-:W0:Y:S01]  /*8df0*/  S2R R17, SR_CTAID.X ;  /* 0x0000000000117919 */ /* 0x000e220000002500 */
[----:B------:R-:W-:Y:S01]  /*8e00*/  ULDC.64 UR8, c[0x0][0x628] ;  /* 0x00018a0000087ab9 */ /* 0x000fe20000000a00 */
[----:B------:R-:W1:Y:S01]  /*8e10*/  LDC R18, c[0x0][0x144] ;  /* 0x00005100ff127b82 */ /* 0x000e620000000800 */
[----:B------:R-:W-:Y:S01]  /*8e20*/  ISETP.NE.U32.AND P1, PT, RZ, UR8, PT ;  /* 0x00000008ff007c0c */ /* 0x000fe2000bf25070 */
[----:B------:R-:W2:Y:S01]  /*8e30*/  S2R R6, SR_CTAID.Y ;  /* 0x0000000000067919 */ /* 0x000ea20000002600 */
[----:B------:R-:W-:Y:S01]  /*8e40*/  ULDC UR10, c[0x0][0x150] ;  /* 0x00005400000a7ab9 */ /* 0x000fe20000000800 */
[----:B------:R-:W-:Y:S01]  /*8e50*/  ULDC UR11, c[0x0][0x630] ;  /* 0x00018c00000b7ab9 */ /* 0x000fe20000000800 */
[----:B------:R-:W-:Y:S01]  /*8e60*/  ISETP.NE.AND.EX P1, PT, RZ, UR9, PT, P1 ;  /* 0x00000009ff007c0c */ /* 0x000fe2000bf25310 */
[----:B------:R-:W-:Y:S01]  /*8e70*/  IMAD.MOV.U32 R4, RZ, RZ, R2 ;  /* 0x000000ffff047224 */ /* 0x000fe200078e0002 */
[----:B0-----:R-:W-:-:S05]  /*8e80*/  I2FP.F32.U32 R5, R17 ;  /* 0x0000001100057245 */ /* 0x001fca0000201000 */
[----:B------:R-:W-:Y:S01]  /*8e90*/  FMUL R20, R5, UR10 ;  /* 0x0000000a05147c20 */ /* 0x000fe20008400000 */
[----:B------:R-:W-:-:S05]  /*8ea0*/  IMAD.MOV.U32 R5, RZ, RZ, R3 ;  /* 0x000000ffff057224 */ /* 0x000fca00078e0003 */
[----:B--2---:R-:W-:Y:S05]  /*8eb0*/  @!P1 BRA `(.L_x_187) ;  /* 0x0000000000289947 */ /* 0x004fea0003800000 */
[----:B------:R-:W-:Y:S02]  /*8ec0*/  ULDC UR10, c[0x0][0x634] ;  /* 0x00018d00000a7ab9 */ /* 0x000fe40000000800 */
[----:B------:R-:W-:-:S05]  /*8ed0*/  IADD3 R5, P1, R2, UR10, RZ ;  /* 0x0000000a02057c10 */ /* 0x000fca000ff3e0ff */
[----:B------:R-:W-:-:S04]  /*8ee0*/  IMAD.X R19, RZ, RZ, R3, P1 ;  /* 0x000000ffff137224 */ /* 0x000fc800008e0603 */
[----:B------:R-:W-:-:S04]  /*8ef0*/  IMAD.WIDE.U32 R10, R19, UR8, RZ ;  /* 0x00000008130a7c25 */ /* 0x000fc8000f8e00ff */
[----:B------:R-:W-:-:S04]  /*8f00*/  IMAD.WIDE.U32 R10, P1, R5, UR9, R10 ;  /* 0x00000009050a7c25 */ /* 0x000fc8000f82000a */
[----:B------:R-:W-:-:S04]  /*8f10*/  IMAD.WIDE.U32 R4, R5, UR8, RZ ;  /* 0x0000000805047c25 */ /* 0x000fc8000f8e00ff */
[----:B------:R-:W-:Y:S01]  /*8f20*/  IMAD.MOV.U32 R4, RZ, RZ, R11 ;  /* 0x000000ffff047224 */ /* 0x000fe200078e000b */
[----:B------:R-:W-:Y:S01]  /*8f30*/  IADD3 RZ, P4, R5, R10, RZ ;  /* 0x0000000a05ff7210 */ /* 0x000fe20007f9e0ff */
[----:B------:R-:W-:-:S04]  /*8f40*/  IMAD.X R5, RZ, RZ, RZ, P1 ;  /* 0x000000ffff057224 */ /* 0x000fc800008e06ff */
[----:B------:R-:W-:-:S08]  /*8f50*/  IMAD.WIDE.U32.X R4, R19, UR9, R4, P4 ;  /* 0x0000000913047c25 */ /* 0x000fd0000a0e0404 */
.L_x_187:
[--C-:B------:R-:W-:Y:S01]  /*8f60*/  SHF.R.U64 R16, R4, UR11, R5.reuse ;  /* 0x0000000b04107c19 */ /* 0x100fe20008001205 */
[----:B------:R-:W0:Y:S01]  /*8f70*/  F2I.U32.TRUNC.NTZ R20, R20 ;  /* 0x0000001400147305 */ /* 0x000e22000020f000 */
[----:B------:R-:W-:Y:S01]  /*8f80*/  SHF.R.U32.HI R4, RZ, UR11, R5 ;  /* 0x0000000bff047c19 */ /* 0x000fe20008011605 */
[----:B------:R-:W-:Y:S01]  /*8f90*/  ULDC.64 UR8, c[0x0][0x620] ;  /* 0x0001880000087ab9 */ /* 0x000fe20000000a00 */
[----:B------:R-:W-:Y:S01]  /*8fa0*/  IADD3 R11, P1, RZ, -R16, RZ ;  /* 0x80000010ff0b7210 */ /* 0x000fe20007f3e0ff */
[----:B------:R-:W-:Y:S01]  /*8fb0*/  ULDC.64 UR10, c[0x0][0x640] ;  /* 0x00019000000a7ab9 */ /* 0x000fe20000000a00 */
[----:B------:R-:W2:Y:S03]  /*8fc0*/  LDC R21, c[0x0][0x148] ;  /* 0x00005200ff157b82 */ /* 0x000ea60000000800 */
[----:B------:R-:W-:Y:S01]  /*8fd0*/  IMAD.X R4, RZ, RZ, ~R4, P1 ;  /* 0x000000ffff047224 */ /* 0x000fe200008e0e04 */
[----:B------:R-:W-:-:S03]  /*8fe0*/  ISETP.NE.U32.AND P1, PT, RZ, UR10, PT ;  /* 0x0000000aff007c0c */ /* 0x000fc6000bf25070 */
[----:B------:R-:W-:Y:S01]  /*8ff0*/  IMAD R10, R4, UR8, RZ ;  /* 0x00000008040a7c24 */ /* 0x000fe2000f8e02ff */
[----:B------:R-:W-:Y:S01]  /*9000*/  ISETP.NE.AND.EX P1, PT, RZ, UR11, PT, P1 ;  /* 0x0000000bff007c0c */ /* 0x000fe2000bf25310 */
[----:B------:R-:W-:Y:S01]  /*9010*/  IMAD.WIDE.U32 R4, R11, UR8, R2 ;  /* 0x000000080b047c25 */ /* 0x000fe2000f8e0002 */
[----:B------:R-:W-:-:S03]  /*9020*/  ULDC UR8, c[0x0][0x618] ;  /* 0x0001860000087ab9 */ /* 0x000fc60000000800 */
[----:B------:R-:W-:Y:S01]  /*9030*/  IMAD R11, R11, UR9, R10 ;  /* 0x000000090b0b7c24 */ /* 0x000fe2000f8e020a */
[----:B------:R-:W-:Y:S01]  /*9040*/  ULDC UR9, c[0x0][0x154] ;  /* 0x0000550000097ab9 */ /* 0x000fe20000000800 */
[----:B0-----:R-:W-:Y:S02]  /*9050*/  IMAD.MOV R10, RZ, RZ, -R20 ;  /* 0x000000ffff0a7224 */ /* 0x001fe400078e0a14 */
[----:B------:R-:W-:Y:S02]  /*9060*/  IMAD.IADD R5, R5, 0x1, R11 ;  /* 0x0000000105057824 */ /* 0x000fe400078e020b */
[----:B-1----:R-:W-:Y:S01]  /*9070*/  IMAD R17, R18, R10, R17 ;  /* 0x0000000a12117224 */ /* 0x002fe200078e0211 */
[----:B------:R-:W-:Y:S02]  /*9080*/  I2FP.F32.U32 R10, R6 ;  /* 0x00000006000a7245 */ /* 0x000fe40000201000 */
[--C-:B------:R-:W-:Y:S02]  /*9090*/  SHF.R.U64 R18, R4, UR8, R5.reuse ;  /* 0x0000000804127c19 */ /* 0x100fe40008001205 */
[----:B------:R-:W-:Y:S01]  /*90a0*/  SHF.R.U32.HI R5, RZ, UR8, R5 ;  /* 0x00000008ff057c19 */ /* 0x000fe20008011605 */
[----:B------:R-:W-:Y:S01]  /*90b0*/  FMUL R10, R10, UR9 ;  /* 0x000000090a0a7c20 */ /* 0x000fe20008400000 */
[----:B------:R-:W-:-:S02]  /*90c0*/  ULDC UR8, c[0x0][0x608] ;  /* 0x0001820000087ab9 */ /* 0x000fc40000000800 */
[--C-:B------:R-:W-:Y:S01]  /*90d0*/  SHF.R.U64 R20, R18, UR8, R5.reuse ;  /* 0x0000000812147c19 */ /* 0x100fe20008001205 */
[----:B------:R0:W1:Y:S01]  /*90e0*/  F2I.U32.TRUNC.NTZ R22, R10 ;  /* 0x0000000a00167305 */ /* 0x000062000020f000 */
[----:B------:R-:W-:Y:S01]  /*90f0*/  SHF.R.U32.HI R5, RZ, UR8, R5 ;  /* 0x00000008ff057c19 */ /* 0x000fe20008011605 */
[----:B------:R-:W-:-:S03]  /*9100*/  ULDC UR8, c[0x0][0x658] ;  /* 0x0001960000087ab9 */ /* 0x000fc60000000800 */
[--C-:B------:R-:W-:Y:S02]  /*9110*/  SHF.R.U64 R19, R20, UR8, R5.reuse ;  /* 0x0000000814137c19 */ /* 0x100fe40008001205 */
[----:B------:R-:W-:-:S03]  /*9120*/  SHF.R.U32.HI R23, RZ, UR8, R5 ;  /* 0x00000008ff177c19 */ /* 0x000fc60008011605 */
[----:B------:R-:W-:Y:S02]  /*9130*/  IMAD.MOV.U32 R4, RZ, RZ, R19 ;  /* 0x000000ffff047224 */ /* 0x000fe400078e0013 */
[----:B------:R-:W-:Y:S01]  /*9140*/  IMAD.MOV.U32 R5, RZ, RZ, R23 ;  /* 0x000000ffff057224 */ /* 0x000fe200078e0017 */
[----:B0-----:R-:W-:Y:S06]  /*9150*/  @!P1 BRA `(.L_x_188) ;  /* 0x0000000000289947 */ /* 0x001fec0003800000 */
        /* <DEDUP_REMOVED lines=10> */
.L_x_188:
[----:B------:R-:W-:Y:S01]  /*9200*/  ULDC UR8, c[0x0][0x648] ;  /* 0x0001920000087ab9 */ /* 0x000fe20000000800 */
[----:B-1----:R-:W-:Y:S01]  /*9210*/  IMAD.MOV R22, RZ, RZ, -R22 ;  /* 0x000000ffff167224 */ /* 0x002fe200078e0a16 */
[----:B------:R-:W-:Y:S01]  /*9220*/  SHF.R.U64 R5, R4, UR8, R5 ;  /* 0x0000000804057c19 */ /* 0x000fe20008001205 */
[----:B------:R-:W-:Y:S01]  /*9230*/  ULDC UR8, c[0x0][0x638] ;  /* 0x00018e0000087ab9 */ /* 0x000fe20000000800 */
[----:B------:R-:W-:Y:S01]  /*9240*/  LOP3.LUT R4, R20, UR14, RZ, 0xc0, !PT ;  /* 0x0000000e14047c12 */ /* 0x000fe2000f8ec0ff */
[----:B--2---:R-:W-:Y:S01]  /*9250*/  @P2 IMAD R17, R21, R22, R6 ;  /* 0x0000001615112224 */ /* 0x004fe200078e0206 */
[----:B------:R-:W-:Y:S01]  /*9260*/  LOP3.LUT R18, R18, UR4, RZ, 0xc0, !PT ;  /* 0x0000000412127c12 */ /* 0x000fe2000f8ec0ff */
[----:B------:R-:W-:Y:S01]  /*9270*/  IMAD.MOV R6, RZ, RZ, -R5 ;  /* 0x000000ffff067224 */ /* 0x000fe200078e0a05 */
[----:B------:R-:W-:Y:S01]  /*9280*/  ULDC UR9, c[0x0][0x610] ;  /* 0x0001840000097ab9 */ /* 0x000fe20000000800 */
[----:B------:R-:W-:Y:S02]  /*9290*/  IMAD R4, R5, UR5, R4 ;  /* 0x0000000505047c24 */ /* 0x000fe4000f8e0204 */
[----:B------:R-:W-:Y:S01]  /*92a0*/  IMAD R19, R6, UR8, R19 ;  /* 0x0000000806137c24 */ /* 0x000fe2000f8e0213 */
[----:B------:R-:W-:Y:S01]  /*92b0*/  ULDC UR8, c[0x0][0x600] ;  /* 0x0001800000087ab9 */ /* 0x000fe20000000800 */
[----:B------:R-:W-:-:S02]  /*92c0*/  IMAD R17, R4, UR9, R17 ;  /* 0x0000000904117c24 */ /* 0x000fc4000f8e0211 */
[----:B------:R-:W-:Y:S02]  /*92d0*/  IMAD R6, R19, UR8, R18 ;  /* 0x0000000813067c24 */ /* 0x000fe4000f8e0212 */
[----:B------:R-:W-:Y:S02]  /*92e0*/  IMAD.MOV.U32 R10, RZ, RZ, 0x1 ;  /* 0x00000001ff0a7424 */ /* 0x000fe400078e00ff */
[----:B------:R-:W-:Y:S01]  /*92f0*/  IMAD.MOV.U32 R4, RZ, RZ, R16 ;  /* 0x000000ffff047224 */ /* 0x000fe200078e0010 */
[----:B------:R-:W-:Y:S02]  /*9300*/  SEL R5, R6, R17, !P2 ;  /* 0x0000001106057207 */ /* 0x000fe40005000000 */
[----:B------:R-:W-:-:S07]  /*9310*/  SEL R6, R17, R6, !P2 ;  /* 0x0000000611067207 */ /* 0x000fce0005000000 */
.L_x_186:
[----:B------:R-:W-:Y:S05]  /*9320*/  BSYNC B1 ;  /* 0x0000000000017941 */ /* 0x000fea0003800000 */
.L_x_185:
[----:B------:R-:W-:-:S13]  /*9330*/  LOP3.LUT P1, RZ, R10, 0xff, RZ, 0xc0, !PT ;  /* 0x000000ff0aff7812 */ /* 0x000fda000782c0ff */
[----:B------:R-:W-:Y:S05]  /*9340*/  @P1 BRA `(.L_x_189) ;  /* 0xfffffff400281947 */ /* 0x000fea000383ffff */
[----:B------:R-:W-:Y:S05]  /*9350*/  BSYNC B0 ;  /* 0x0000000000007941 */ /* 0x000fea0003800000 */
.L_x_177:
[----:B------:R-:W-:-:S03]  /*9360*/  UMOV UR8, 0xffffffff ;  /* 0xffffffff00087882 */ /* 0x000fc60000000000 */
[----:B------:R-:W-:Y:S05]  /*9370*/  BRA.DIV UR8, `(.L_x_190) ;  /* 0x0000001608f07947 */ /* 0x000fea000b800000 */
[----:B------:R-:W-:-:S13]  /*9380*/  ELECT P0, URZ, PT ;  /* 0x00000000003f782f */ /* 0x000fda0003800000 */
.L_x_239:
[----:B------:R-:W-:Y:S04]  /*9390*/  BSSY B0, `(.L_x_191) ;  /* 0x0000154000007945 */ /* 0x000fe80003800000 */
[----:B------:R-:W-:Y:S05]  /*93a0*/  @!P0 BRA `(.L_x_192) ;  /* 0x0000001400488947 */ /* 0x000fea0003800000 */
[----:B------:R-:W-:-:S04]  /*93b0*/  LOP3.LUT R7, R7, 0x2, RZ, 0xfc, !PT ;  /* 0x0000000207077812 */ /* 0x000fc800078efcff */
[----:B------:R-:W-:-:S13]  /*93c0*/  ISETP.NE.AND P0, PT, R7, 0x3, PT ;  /* 0x000000030700780c */ /* 0x000fda0003f05270 */
[----:B------:R-:W-:Y:S05]  /*93d0*/  @!P0 BRA `(.L_x_193) ;  /* 0x0000000000048947 */ /* 0x000fea0003800000 */
[----:B------:R-:W-:Y:S01]  /*93e0*/  BPT.TRAP 0x1 ;  /* 0x000000040000795c */ /* 0x000fe20000300000 */
.L_x_193:
[----:B------:R-:W0:Y:S01]  /*93f0*/  S2R R3, SR_CgaCtaId ;  /* 0x0000000000037919 */ /* 0x000e220000008800 */
[----:B------:R-:W-:Y:S02]  /*9400*/  MOV R0, 0x400 ;  /* 0x0000040000007802 */ /* 0x000fe40000000f00 */
[----:B------:R-:W-:Y:S02]  /*9410*/  SHF.L.U32 R2, R12, 0x1f, RZ ;  /* 0x0000001f0c027819 */ /* 0x000fe400000006ff */
[----:B0-----:R-:W-:-:S05]  /*9420*/  LEA R0, R3, R0, 0x18 ;  /* 0x0000000003007211 */ /* 0x001fca00078ec0ff */
[----:B------:R-:W-:-:S04]  /*9430*/  VIADD R0, R0, 0x128 ;  /* 0x0000012800007836 */ /* 0x000fc80000000000 */
[C---:B------:R-:W-:Y:S02]  /*9440*/  IMAD R5, R15.reuse, 0x8, R0 ;  /* 0x000000080f057824 */ /* 0x040fe400078e0200 */
[----:B------:R-:W-:Y:S02]  /*9450*/  VIADD R15, R15, 0x1 ;  /* 0x000000010f0f7836 */ /* 0x000fe40000000000 */
[----:B------:R-:W0:Y:S03]  /*9460*/  SYNCS.PHASECHK.TRANS64.TRYWAIT P0, [R5+URZ], R2 ;  /* 0x00000002050075a7 */ /* 0x000e26000800017f */
[----:B------:R-:W-:-:S04]  /*9470*/  ISETP.NE.AND P1, PT, R15, 0x25, PT ;  /* 0x000000250f00780c */ /* 0x000fc80003f25270 */
[----:B------:R-:W-:Y:S02]  /*9480*/  SEL R3, RZ, 0x1, P1 ;  /* 0x00000001ff037807 */ /* 0x000fe40000800000 */
[----:B------:R-:W-:Y:S02]  /*9490*/  SEL R15, R15, RZ, P1 ;  /* 0x000000ff0f0f7207 */ /* 0x000fe40000800000 */
[----:B------:R-:W-:-:S03]  /*94a0*/  LOP3.LUT R12, R12, R3, RZ, 0x3c, !PT ;  /* 0x000000030c0c7212 */ /* 0x000fc600078e3cff */
[----:B------:R-:W-:Y:S01]  /*94b0*/  IMAD R7, R15, 0x8, R0 ;  /* 0x000000080f077824 */ /* 0x000fe200078e0200 */
[----:B------:R-:W-:Y:S01]  /*94c0*/  SHF.L.U32 R4, R12, 0x1f, RZ ;  /* 0x0000001f0c047819 */ /* 0x000fe200000006ff */
[----:B0-----:R-:W-:Y:S06]  /*94d0*/  @!P0 BRA `(.L_x_194) ;  /* 0x0000001400bc8947 */ /* 0x001fec0003800000 */
.L_x_240:
[----:B------:R-:W1:Y:S01]  /*94e0*/  SYNCS.PHASECHK.TRANS64.TRYWAIT P0, [R7+URZ], R4 ;  /* 0x00000004070075a7 */ /* 0x000e62000800017f */
[----:B0-----:R-:W-:-:S05]  /*94f0*/  VIADD R2, R15, 0x1 ;  /* 0x000000010f027836 */ /* 0x001fca0000000000 */
[----:B------:R-:W-:-:S04]  /*9500*/  ISETP.NE.AND P1, PT, R2, 0x25, PT ;  /* 0x000000250200780c */ /* 0x000fc80003f25270 */
[----:B------:R-:W-:Y:S02]  /*9510*/  SEL R3, RZ, 0x1, P1 ;  /* 0x00000001ff037807 */ /* 0x000fe40000800000 */
[----:B------:R-:W-:Y:S02]  /*9520*/  SEL R9, R2, RZ, P1 ;  /* 0x000000ff02097207 */ /* 0x000fe40000800000 */
[----:B------:R-:W-:-:S03]  /*9530*/  LOP3.LUT R12, R12, R3, RZ, 0x3c, !PT ;  /* 0x000000030c0c7212 */ /* 0x000fc600078e3cff */
[----:B------:R-:W-:Y:S01]  /*9540*/  IMAD R6, R9, 0x8, R0 ;  /* 0x0000000809067824 */ /* 0x000fe200078e0200 */
[----:B------:R-:W-:Y:S01]  /*9550*/  SHF.L.U32 R5, R12, 0x1f, RZ ;  /* 0x0000001f0c057819 */ /* 0x000fe200000006ff */
[----:B-1----:R-:W-:Y:S06]  /*9560*/  @!P0 BRA `(.L_x_195) ;  /* 0x0000001400ac8947 */ /* 0x002fec0003800000 */
.L_x_241:
[----:B------:R-:W1:Y:S01]  /*9570*/  SYNCS.PHASECHK.TRANS64.TRYWAIT P0, [R6+URZ], R5 ;  /* 0x00000005060075a7 */ /* 0x000e62000800017f */
[----:B------:R-:W-:-:S05]  /*9580*/  VIADD R2, R9, 0x1 ;  /* 0x0000000109027836 */ /* 0x000fca0000000000 */
[----:B------:R-:W-:-:S04]  /*9590*/  ISETP.NE.AND P1, PT, R2, 0x25, PT ;  /* 0x000000250200780c */ /* 0x000fc80003f25270 */
[----:B------:R-:W-:Y:S02]  /*95a0*/  SEL R3, RZ, 0x1, P1 ;  /* 0x00000001ff037807 */ /* 0x000fe40000800000 */
[----:B0-----:R-:W-:Y:S02]  /*95b0*/  SEL R7, R2, RZ, P1 ;  /* 0x000000ff02077207 */ /* 0x001fe40000800000 */
[----:B------:R-:W-:-:S03]  /*95c0*/  LOP3.LUT R12, R12, R3, RZ, 0x3c, !PT ;  /* 0x000000030c0c7212 */ /* 0x000fc600078e3cff */
[----:B------:R-:W-:Y:S01]  /*95d0*/  IMAD R9, R7, 0x8, R0 ;  /* 0x0000000807097824 */ /* 0x000fe200078e0200 */
[----:B------:R-:W-:Y:S01]  /*95e0*/  SHF.L.U32 R4, R12, 0x1f, RZ ;  /* 0x0000001f0c047819 */ /* 0x000fe200000006ff */
[----:B-1----:R-:W-:Y:S06]  /*95f0*/  @!P0 BRA `(.L_x_196) ;  /* 0x00000014009c8947 */ /* 0x002fec0003800000 */
.L_x_242:
[----:B------:R-:W1:Y:S01]  /*9600*/  SYNCS.PHASECHK.TRANS64.TRYWAIT P0, [R9+URZ], R4 ;  /* 0x00000004090075a7 */ /* 0x000e62000800017f */
[----:B------:R-:W-:-:S05]  /*9610*/  VIADD R2, R7, 0x1 ;  /* 0x0000000107027836 */ /* 0x000fca0000000000 */
[----:B------:R-:W-:-:S04]  /*9620*/  ISETP.NE.AND P1, PT, R2, 0x25, PT ;  /* 0x000000250200780c */ /* 0x000fc80003f25270 */
[----:B------:R-:W-:Y:S02]  /*9630*/  SEL R3, RZ, 0x1, P1 ;  /* 0x00000001ff037807 */ /* 0x000fe40000800000 */
[----:B------:R-:W-:Y:S02]  /*9640*/  SEL R7, R2, RZ, P1 ;  /* 0x000000ff02077207 */ /* 0x000fe40000800000 */
[----:B------:R-:W-:-:S03]  /*9650*/  LOP3.LUT R12, R12, R3, RZ, 0x3c, !PT ;  /* 0x000000030c0c7212 */ /* 0x000fc600078e3cff */
[----:B0-----:R-:W-:Y:S01]  /*9660*/  IMAD R6, R7, 0x8, R0 ;  /* 0x0000000807067824 */ /* 0x001fe200078e0200 */
[----:B------:R-:W-:Y:S01]  /*9670*/  SHF.L.U32 R5, R12, 0x1f, RZ ;  /* 0x0000001f0c057819 */ /* 0x000fe200000006ff */
[----:B-1----:R-:W-:Y:S06]  /*9680*/  @!P0 BRA `(.L_x_197) ;  /* 0x00000014008c8947 */ /* 0x002fec0003800000 */
.L_x_243:
        /* <DEDUP_REMOVED lines=9> */
.L_x_244:
        /* <DEDUP_REMOVED lines=9> */
.L_x_245:
        /* <DEDUP_REMOVED lines=9> */
.L_x_246:
        /* <DEDUP_REMOVED lines=9> */
.L_x_247:
        /* <DEDUP_REMOVED lines=9> */
.L_x_248:
        /* <DEDUP_REMOVED lines=9> */
.L_x_249:
        /* <DEDUP_REMOVED lines=9> */
.L_x_250:
        /* <DEDUP_REMOVED lines=9> */
.L_x_251:
        /* <DEDUP_REMOVED lines=9> */
.L_x_252:
        /* <DEDUP_REMOVED lines=9> */
.L_x_253:
        /* <DEDUP_REMOVED lines=9> */
.L_x_254:
        /* <DEDUP_REMOVED lines=9> */
.L_x_255:
        /* <DEDUP_REMOVED lines=9> */
.L_x_256:
        /* <DEDUP_REMOVED lines=9> */
.L_x_257:
        /* <DEDUP_REMOVED lines=9> */
.L_x_258:
        /* <DEDUP_REMOVED lines=9> */
.L_x_259:
        /* <DEDUP_REMOVED lines=9> */
.L_x_260:
        /* <DEDUP_REMOVED lines=9> */
.L_x_261:
        /* <DEDUP_REMOVED lines=9> */
.L_x_262:
        /* <DEDUP_REMOVED lines=9> */
.L_x_263:
        /* <DEDUP_REMOVED lines=9> */
.L_x_264:
        /* <DEDUP_REMOVED lines=9> */
.L_x_265:
        /* <DEDUP_REMOVED lines=9> */
.L_x_266:
        /* <DEDUP_REMOVED lines=9> */
.L_x_267:
        /* <DEDUP_REMOVED lines=9> */
.L_x_268:
        /* <DEDUP_REMOVED lines=9> */
.L_x_269:
        /* <DEDUP_REMOVED lines=9> */
.L_x_270:
        /* <DEDUP_REMOVED lines=9> */
.L_x_271:
        /* <DEDUP_REMOVED lines=9> */
.L_x_272:
[----:B------:R-:W1:Y:S01]  /*a6e0*/  SYNCS.PHASECHK.TRANS64.TRYWAIT P0, [R9+URZ], R4 ;  /* 0x00000004090075a7 */ /* 0x000e62000800017f */
[----:B------:R-:W-:-:S05]  /*a6f0*/  VIADD R2, R7, 0x1 ;  /* 0x0000000107027836 */ /* 0x000fca0000000000 */
[----:B------:R-:W-:-:S04]  /*a700*/  ISETP.NE.AND P1, PT, R2, 0x25, PT ;  /* 0x000000250200780c */ /* 0x000fc80003f25270 */
[----:B------:R-:W-:Y:S02]  /*a710*/  SEL R3, RZ, 0x1, P1 ;  /* 0x00000001ff037807 */ /* 0x000fe40000800000 */
[----:B------:R-:W-:Y:S02]  /*a720*/  SEL R7, R2, RZ, P1 ;  /* 0x000000ff02077207 */ /* 0x000fe40000800000 */
[----:B------:R-:W-:-:S03]  /*a730*/  LOP3.LUT R12, R12, R3, RZ, 0x3c, !PT ;  /* 0x000000030c0c7212 */ /* 0x000fc600078e3cff */
[----:B------:R-:W-:Y:S01]  /*a740*/  IMAD R8, R7, 0x8, R0 ;  /* 0x0000000807087824 */ /* 0x000fe200078e0200 */
[----:B0-----:R-:W-:Y:S01]  /*a750*/  SHF.L.U32 R5, R12, 0x1f, RZ ;  /* 0x0000001f0c057819 */ /* 0x001fe200000006ff */
[----:B-1----:R-:W-:Y:S06]  /*a760*/  @!P0 BRA `(.L_x_227) ;  /* 0x0000000c00ac8947 */ /* 0x002fec0003800000 */
.L_x_273:
[----:B------:R-:W1:Y:S01]  /*a770*/  SYNCS.PHASECHK.TRANS64.TRYWAIT P0, [R8+URZ], R5 ;  /* 0x00000005080075a7 */ /* 0x000e62000800017f */
[----:B------:R-:W-:-:S05]  /*a780*/  VIADD R2, R7, 0x1 ;  /* 0x0000000107027836 */ /* 0x000fca0000000000 */
[----:B------:R-:W-:-:S04]  /*a790*/  ISETP.NE.AND P1, PT, R2, 0x25, PT ;  /* 0x000000250200780c */ /* 0x000fc80003f25270 */
[----:B------:R-:W-:Y:S02]  /*a7a0*/  SEL R3, RZ, 0x1, P1 ;  /* 0x00000001ff037807 */ /* 0x000fe40000800000 */
[----:B------:R-:W-:Y:S02]  /*a7b0*/  SEL R7, R2, RZ, P1 ;  /* 0x000000ff02077207 */ /* 0x000fe40000800000 */
[----:B0-----:R-:W-:-:S03]  /*a7c0*/  LOP3.LUT R9, R12, R3, RZ, 0x3c, !PT ;  /* 0x000000030c097212 */ /* 0x001fc600078e3cff */
[----:B------:R-:W-:Y:S01]  /*a7d0*/  IMAD R11, R7, 0x8, R0 ;  /* 0x00000008070b7824 */ /* 0x000fe200078e0200 */
[----:B------:R-:W-:Y:S01]  /*a7e0*/  SHF.L.U32 R6, R9, 0x1f, RZ ;  /* 0x0000001f09067819 */ /* 0x000fe200000006ff */
[----:B-1----:R-:W-:Y:S06]  /*a7f0*/  @!P0 BRA `(.L_x_228) ;  /* 0x0000000c009c8947 */ /* 0x002fec0003800000 */
.L_x_274:
[----:B------:R-:W1:Y:S01]  /*a800*/  SYNCS.PHASECHK.TRANS64.TRYWAIT P0, [R11+URZ], R6 ;  /* 0x000000060b0075a7 */ /* 0x000e62000800017f */
[----:B------:R-:W-:-:S05]  /*a810*/  VIADD R2, R7, 0x1 ;  /* 0x0000000107027836 */ /* 0x000fca0000000000 */
[----:B------:R-:W-:-:S04]  /*a820*/  ISETP.NE.AND P1, PT, R2, 0x25, PT ;  /* 0x000000250200780c */ /* 0x000fc80003f25270 */
[----:B------:R-:W-:Y:S02]  /*a830*/  SEL R4, RZ, 0x1, P1 ;  /* 0x00000001ff047807 */ /* 0x000fe40000800000 */
[----:B------:R-:W-:Y:S02]  /*a840*/  SEL R3, R2, RZ, P1 ;  /* 0x000000ff02037207 */ /* 0x000fe40000800000 */
[----:B------:R-:W-:Y:S01]  /*a850*/  LOP3.LUT R4, R9, R4, RZ, 0x3c, !PT ;  /* 0x0000000409047212 */ /* 0x000fe200078e3cff */
[----:B-1----:R-:W-:Y:S06]  /*a860*/  @!P0 BRA `(.L_x_229) ;  /* 0x0000000c00948947 */ /* 0x002fec0003800000 */
.L_x_275:
[----:B------:R-:W-:Y:S01]  /*a870*/  IMAD R3, R3, 0x8, R0 ;  /* 0x0000000803037824 */ /* 0x000fe200078e0200 */
[----:B------:R-:W-:-:S07]  /*a880*/  SHF.L.U32 R0, R4, 0x1f, RZ ;  /* 0x0000001f04007819 */ /* 0x000fce00000006ff */
.L_x_230:
[----:B--2---:R2:W3:Y:S02]  /*a890*/  SYNCS.PHASECHK.TRANS64.TRYWAIT P0, [R3+URZ], R0 ;  /* 0x00000000030075a7 */ /* 0x0044e4000800017f */
[----:B---3--:R-:W-:Y:S05]  /*a8a0*/  @!P0 NANOSLEEP.SYNCS 0x989680 ;  /* 0x009896800000895d */ /* 0x008fea0003900000 */
[----:B------:R-:W3:Y:S02]  /*a8b0*/  @!P0 SYNCS.PHASECHK.TRANS64 P0, [R3+URZ], R0 ;  /* 0x00000000030085a7 */ /* 0x000ee4000800007f */
[----:B---3--:R-:W-:Y:S05]  /*a8c0*/  @!P0 BRA `(.L_x_230) ;  /* 0xfffffffc00f08947 */ /* 0x008fea000383ffff */
.L_x_192:
[----:B------:R-:W-:Y:S05]  /*a8d0*/  BSYNC B0 ;  /* 0x0000000000007941 */ /* 0x000fea0003800000 */
.L_x_191:
[----:B------:R-:W-:Y:S05]  /*a8e0*/  EXIT ;  /* 0x000000000000794d */ /* 0x000fea0003800000 */
.L_x_20:
[----:B0-----:R-:W-:-:S04]  /*a8f0*/  IMAD.U32 R19, RZ, RZ, UR11 ;  /* 0x0000000bff137e24 */ /* 0x001fc8000f8e00ff */
[----:B------:R0:W1:Y:S03]  /*a900*/  SYNCS.PHASECHK.TRANS64.TRYWAIT P0, [R19+URZ+-0x8], R18 ;  /* 0xfffff812130075a7 */ /* 0x000066000800017f */
[----:B-1----:R-:W-:Y:S05]  /*a910*/  @!P0 NANOSLEEP.SYNCS 0x989680 ;  /* 0x009896800000895d */ /* 0x002fea0003900000 */
[----:B------:R-:W1:Y:S02]  /*a920*/  @!P0 SYNCS.PHASECHK.TRANS64 P0, [R19+URZ+-0x8], R18 ;  /* 0xfffff812130085a7 */ /* 0x000e64000800007f */
[----:B-1----:R-:W-:Y:S05]  /*a930*/  @!P0 BRA `(.L_x_20) ;  /* 0xfffffffc00ec8947 */ /* 0x002fea000383ffff */
[----:B------:R-:W-:Y:S05]  /*a940*/  BRA `(.L_x_231) ;  /* 0xffffff70006c7947 */ /* 0x000fea000383ffff */
.L_x_25:
[----:B-1----:R-:W-:-:S04]  /*a950*/  IMAD.U32 R19, RZ, RZ, UR6 ;  /* 0x00000006ff137e24 */ /* 0x002fc8000f8e00ff */
[----:B------:R1:W4:Y:S03]  /*a960*/  SYNCS.PHASECHK.TRANS64.TRYWAIT P0, [R19+URZ], R18 ;  /* 0x00000012130075a7 */ /* 0x000326000800017f */
[----:B----4-:R-:W-:Y:S05]  /*a970*/  @!P0 NANOSLEEP.SYNCS 0x989680 ;  /* 0x009896800000895d */ /* 0x010fea0003900000 */
[----:B------:R-:W4:Y:S02]  /*a980*/  @!P0 SYNCS.PHASECHK.TRANS64 P0, [R19+URZ], R18 ;  /* 0x00000012130085a7 */ /* 0x000f24000800007f */
[----:B----4-:R-:W-:Y:S05]  /*a990*/  @!P0 BRA `(.L_x_25) ;  /* 0xfffffffc00ec8947 */ /* 0x010fea000383ffff */
[----:B------:R-:W-:Y:S05]  /*a9a0*/  BRA `(.L_x_24) ;  /* 0xffffff7400987947 */ /* 0x000fea000383ffff */
.L_x_31:
[----:B-1----:R-:W-:-:S04]  /*a9b0*/  IMAD.U32 R21, RZ, RZ, UR16 ;  /* 0x00000010ff157e24 */ /* 0x002fc8000f8e00ff */
[----:B------:R1:W4:Y:S03]  /*a9c0*/  SYNCS.PHASECHK.TRANS64.TRYWAIT P0, [R21+URZ], R20 ;  /* 0x00000014150075a7 */ /* 0x000326000800017f */
[----:B----4-:R-:W-:Y:S05]  /*a9d0*/  @!P0 NANOSLEEP.SYNCS 0x989680 ;  /* 0x009896800000895d */ /* 0x010fea0003900000 */
[----:B------:R-:W4:Y:S02]  /*a9e0*/  @!P0 SYNCS.PHASECHK.TRANS64 P0, [R21+URZ], R20 ;  /* 0x00000014150085a7 */ /* 0x000f24000800007f */
[----:B----4-:R-:W-:Y:S05]  /*a9f0*/  @!P0 BRA `(.L_x_31) ;  /* 0xfffffffc00ec8947 */ /* 0x010fea000383ffff */
[----:B------:R-:W-:Y:S05]  /*aa00*/  BRA `(.L_x_30) ;  /* 0xffffff7c00bc7947 */ /* 0x000fea000383ffff */
.L_x_41:
[----:B0-----:R-:W-:-:S04]  /*aa10*/  IMAD.U32 R19, RZ, RZ, UR11 ;  /* 0x0000000bff137e24 */ /* 0x001fc8000f8e00ff */
[----:B------:R0:W1:Y:S03]  /*aa20*/  SYNCS.PHASECHK.TRANS64.TRYWAIT P0, [R19+URZ+0x8], R18 ;  /* 0x00000812130075a7 */ /* 0x000066000800017f */
[----:B-1----:R-:W-:Y:S05]  /*aa30*/  @!P0 NANOSLEEP.SYNCS 0x989680 ;  /* 0x009896800000895d */ /* 0x002fea0003900000 */
[----:B------:R-:W1:Y:S02]  /*aa40*/  @!P0 SYNCS.PHASECHK.TRANS64 P0, [R19+URZ+0x8], R18 ;  /* 0x00000812130085a7 */ /* 0x000e64000800007f */
[----:B-1----:R-:W-:Y:S05]  /*aa50*/  @!P0 BRA `(.L_x_41) ;  /* 0xfffffffc00ec8947 */ /* 0x002fea000383ffff */
[----:B------:R-:W-:Y:S05]  /*aa60*/  BRA `(.L_x_232) ;  /* 0xffffff8c00287947 */ /* 0x000fea000383ffff */
.L_x_178:
[----:B------:R-:W-:Y:S01]  /*aa70*/  BSSY B1, `(.L_x_233) ;  /* 0x0000006000017945 */ /* 0x000fe20003800000 */
[----:B------:R-:W-:-:S07]  /*aa80*/  IMAD.MOV.U32 R10, RZ, RZ, -0x1 ;  /* 0xffffffffff0a7424 */ /* 0x000fce00078e00ff */
[----:B------:R-:W-:Y:S05]  /*aa90*/  WARPSYNC.COLLECTIVE R10, `(.L_x_234) ;  /* 0x000000000a0c7348 */ /* 0x000fea0003c00000 */
[----:B------:R-:W-:Y:S02]  /*aaa0*/  ELECT P1, UR62, PT ;  /* 0x00000000003e782f */ /* 0x000fe40003820000 */
[----:B------:R-:W-:Y:S01]  /*aab0*/  MOV R10, UR62 ;  /* 0x0000003e000a7c02 */ /* 0x000fe20008000f00 */
[----:B------:R-:W-:Y:S10]  /*aac0*/  ENDCOLLECTIVE ;  /* 0x000000000000791b */ /* 0x000ff40003800000 */
.L_x_234:
[----:B------:R-:W-:Y:S05]  /*aad0*/  BSYNC B1 ;  /* 0x0000000000017941 */ /* 0x000fea0003800000 */
.L_x_233:
[----:B------:R-:W-:Y:S05]  /*aae0*/  BRA `(.L_x_235) ;  /* 0xffffffdc004c7947 */ /* 0x000fea000383ffff */
.L_x_181:
[----:B-1----:R1:W2:Y:S02]  /*aaf0*/  SYNCS.PHASECHK.TRANS64.TRYWAIT P1, [R19+URZ+0x128], R10 ;  /* 0x0001280a130075a7 */ /* 0x0022a4000802017f */
[----:B--2---:R-:W-:Y:S05]  /*ab00*/  @!P1 NANOSLEEP.SYNCS 0x989680 ;  /* 0x009896800000995d */ /* 0x004fea0003900000 */
[----:B------:R-:W2:Y:S02]  /*ab10*/  @!P1 SYNCS.PHASECHK.TRANS64 P1, [R19+URZ+0x128], R10 ;  /* 0x0001280a130095a7 */ /* 0x000ea4000802007f */
[----:B--2---:R-:W-:Y:S05]  /*ab20*/  @!P1 BRA `(.L_x_181) ;  /* 0xfffffffc00f09947 */ /* 0x004fea000383ffff */
[----:B------:R-:W-:Y:S05]  /*ab30*/  BRA `(.L_x_236) ;  /* 0xffffffdc00847947 */ /* 0x000fea000383ffff */
.L_x_190:
[----:B------:R-:W-:Y:S01]  /*ab40*/  BSSY B0, `(.L_x_237) ;  /* 0x0000006000007945 */ /* 0x000fe20003800000 */
[----:B------:R-:W-:-:S07]  /*ab50*/  IMAD.MOV.U32 R10, RZ, RZ, -0x1 ;  /* 0xffffffffff0a7424 */ /* 0x000fce00078e00ff */
[----:B------:R-:W-:Y:S05]  /*ab60*/  WARPSYNC.COLLECTIVE R10, `(.L_x_238) ;  /* 0x000000000a0c7348 */ /* 0x000fea0003c00000 */
[----:B------:R-:W-:Y:S02]  /*ab70*/  ELECT P1, UR62, PT ;  /* 0x00000000003e782f */ /* 0x000fe40003820000 */
[----:B------:R-:W-:Y:S01]  /*ab80*/  MOV R10, UR62 ;  /* 0x0000003e000a7c02 */ /* 0x000fe20008000f00 */
[----:B------:R-:W-:Y:S10]  /*ab90*/  ENDCOLLECTIVE ;  /* 0x000000000000791b */ /* 0x000ff40003800000 */
.L_x_238:
[----:B------:R-:W-:Y:S05]  /*aba0*/  BSYNC B0 ;  /* 0x0000000000007941 */ /* 0x000fea0003800000 */
.L_x_237:
[----:B------:R-:W-:Y:S01]  /*abb0*/  PLOP3.LUT P0, PT, P1, PT, PT, 0x80, 0x0 ;  /* 0x000000000000781c */ /* 0x000fe20000f0f070 */
[----:B------:R-:W-:-:S12]  /*abc0*/  BRA `(.L_x_239) ;  /* 0xffffffe400f07947 */ /* 0x000fd8000383ffff */
.L_x_194:
[----:B0-----:R0:W1:Y:S02]  /*abd0*/  SYNCS.PHASECHK.TRANS64.TRYWAIT P0, [R5+URZ], R2 ;  /* 0x00000002050075a7 */ /* 0x001064000800017f */
[----:B-1----:R-:W-:Y:S05]  /*abe0*/  @!P0 NANOSLEEP.SYNCS 0x989680 ;  /* 0x009896800000895d */ /* 0x002fea0003900000 */
[----:B------:R-:W1:Y:S02]  /*abf0*/  @!P0 SYNCS.PHASECHK.TRANS64 P0, [R5+URZ], R2 ;  /* 0x00000002050085a7 */ /* 0x000e64000800007f */
[----:B-1----:R-:W-:Y:S05]  /*ac00*/  @!P0 BRA `(.L_x_194) ;  /* 0xfffffffc00f08947 */ /* 0x002fea000383ffff */
[----:B------:R-:W-:Y:S05]  /*ac10*/  BRA `(.L_x_240) ;  /* 0xffffffe800307947 */ /* 0x000fea000383ffff */
.L_x_195:
[----:B0-----:R0:W1:Y:S02]  /*ac20*/  SYNCS.PHASECHK.TRANS64.TRYWAIT P0, [R7+URZ], R4 ;  /* 0x00000004070075a7 */ /* 0x001064000800017f */
[----:B-1----:R-:W-:Y:S05]  /*ac30*/  @!P0 NANOSLEEP.SYNCS 0x989680 ;  /* 0x009896800000895d */ /* 0x002fea0003900000 */
[----:B------:R-:W1:Y:S02]  /*ac40*/  @!P0 SYNCS.PHASECHK.TRANS64 P0, [R7+URZ], R4 ;  /* 0x00000004070085a7 */ /* 0x000e64000800007f */
[----:B-1----:R-:W-:Y:S05]  /*ac50*/  @!P0 BRA `(.L_x_195) ;  /* 0xfffffffc00f08947 */ /* 0x002fea000383ffff */
[----:B------:R-:W-:Y:S05]  /*ac60*/  BRA `(.L_x_241) ;  /* 0xffffffe800407947 */ /* 0x000fea000383ffff */
.L_x_196:
[----:B0-----:R0:W1:Y:S02]  /*ac70*/  SYNCS.PHASECHK.TRANS64.TRYWAIT P0, [R6+URZ], R5 ;  /* 0x00000005060075a7 */ /* 0x001064000800017f */
[----:B-1----:R-:W-:Y:S05]  /*ac80*/  @!P0 NANOSLEEP.SYNCS 0x989680 ;  /* 0x009896800000895d */ /* 0x002fea0003900000 */
[----:B------:R-:W1:Y:S02]  /*ac90*/  @!P0 SYNCS.PHASECHK.TRANS64 P0, [R6+URZ], R5 ;  /* 0x00000005060085a7 */ /* 0x000e64000800007f */
[----:B-1----:R-:W-:Y:S05]  /*aca0*/  @!P0 BRA `(.L_x_196) ;  /* 0xfffffffc00f08947 */ /* 0x002fea000383ffff */
[----:B------:R-:W-:Y:S05]  /*acb0*/  BRA `(.L_x_242) ;  /* 0xffffffe800507947 */ /* 0x000fea000383ffff */
.L_x_197:
[----:B0-----:R0:W1:Y:S02]  /*acc0*/  SYNCS.PHASECHK.TRANS64.TRYWAIT P0, [R9+URZ], R4 ;  /* 0x00000004090075a7 */ /* 0x001064000800017f */
[----:B-1----:R-:W-:Y:S05]  /*acd0*/  @!P0 NANOSLEEP.SYNCS 0x989680 ;  /* 0x009896800000895d */ /* 0x002fea0003900000 */
[----:B------:R-:W1:Y:S02]  /*ace0*/  @!P0 SYNCS.PHASECHK.TRANS64 P0, [R9+URZ], R4 ;  /* 0x00000004090085a7 */ /* 0x000e64000800007f */
[----:B-1----:R-:W-:Y:S05]  /*acf0*/  @!P0 BRA `(.L_x_197) ;  /* 0xfffffffc00f08947 */ /* 0x002fea000383ffff */
[----:B------:R-:W-:Y:S05]  /*ad00*/  BRA `(.L_x_243) ;  /* 0xffffffe800607947 */ /* 0x000fea000383ffff */
.L_x_198:
[----:B0-----:R0:W1:Y:S02]  /*ad10*/  SYNCS.PHASECHK.TRANS64.TRYWAIT P0, [R6+URZ], R5 ;  /* 0x00000005060075a7 */ /* 0x001064000800017f */
[----:B-1----:R-:W-:Y:S05]  /*ad20*/  @!P0 NANOSLEEP.SYNCS 0x989680 ;  /* 0x009896800000895d */ /* 0x002fea0003900000 */
[----:B------:R-:W1:Y:S02]  /*ad30*/  @!P0 SYNCS.PHASECHK.TRANS64 P0, [R6+URZ], R5 ;  /* 0x00000005060085a7 */ /* 0x000e64000800007f */
[----:B-1----:R-:W-:Y:S05]  /*ad40*/  @!P0 BRA `(.L_x_198) ;  /* 0xfffffffc00f08947 */ /* 0x002fea000383ffff */
[----:B------:R-:W-:Y:S05]  /*ad50*/  BRA `(.L_x_244) ;  /* 0xffffffe800707947 */ /* 0x000fea000383ffff */
.L_x_199:
[----:B0-----:R0:W1:Y:S02]  /*ad60*/  SYNCS.PHASECHK.TRANS64.TRYWAIT P0, [R9+URZ], R4 ;  /* 0x00000004090075a7 */ /* 0x001064000800017f */
[----:B-1----:R-:W-:Y:S05]  /*ad70*/  @!P0 NANOSLEEP.SYNCS 0x989680 ;  /* 0x009896800000895d */ /* 0x002fea0003900000 */
[----:B------:R-:W1:Y:S02]  /*ad80*/  @!P0 SYNCS.PHASECHK.TRANS64 P0, [R9+URZ], R4 ;  /* 0x00000004090085a7 */ /* 0x000e64000800007f */
[----:B-1----:R-:W-:Y:S05]  /*ad90*/  @!P0 BRA `(.L_x_199) ;  /* 0xfffffffc00f08947 */ /* 0x002fea000383ffff */
[----:B------:R-:W-:Y:S05]  /*ada0*/  BRA `(.L_x_245) ;  /* 0xffffffe800807947 */ /* 0x000fea000383ffff */
.L_x_200:
[----:B0-----:R0:W1:Y:S02]  /*adb0*/  SYNCS.PHASECHK.TRANS64.TRYWAIT P0, [R6+URZ], R5 ;  /* 0x00000005060075a7 */ /* 0x001064000800017f */
[----:B-1----:R-:W-:Y:S05]  /*adc0*/  @!P0 NANOSLEEP.SYNCS 0x989680 ;  /* 0x009896800000895d */ /* 0x002fea0003900000 */
[----:B------:R-:W1:Y:S02]  /*add0*/  @!P0 SYNCS.PHASECHK.TRANS64 P0, [R6+URZ], R5 ;  /* 0x00000005060085a7 */ /* 0x000e64000800007f */
[----:B-1----:R-:W-:Y:S05]  /*ade0*/  @!P0 BRA `(.L_x_200) ;  /* 0xfffffffc00f08947 */ /* 0x002fea000383ffff */
[----:B------:R-:W-:Y:S05]  /*adf0*/  BRA `(.L_x_246) ;  /* 0xffffffe800907947 */ /* 0x000fea000383ffff */
.L_x_201:
[----:B0-----:R0:W1:Y:S02]  /*ae00*/  SYNCS.PHASECHK.TRANS64.TRYWAIT P0, [R9+URZ], R4 ;  /* 0x00000004090075a7 */ /* 0x001064000800017f */
[----:B-1----:R-:W-:Y:S05]  /*ae10*/  @!P0 NANOSLEEP.SYNCS 0x989680 ;  /* 0x009896800000895d */ /* 0x002fea0003900000 */
[----:B------:R-:W1:Y:S02]  /*ae20*/  @!P0 SYNCS.PHASECHK.TRANS64 P0, [R9+URZ], R4 ;  /* 0x00000004090085a7 */ /* 0x000e64000800007f */
[----:B-1----:R-:W-:Y:S05]  /*ae30*/  @!P0 BRA `(.L_x_201) ;  /* 0xfffffffc00f08947 */ /* 0x002fea000383ffff */
[----:B------:R-:W-:Y:S05]  /*ae40*/  BRA `(.L_x_247) ;  /* 0xffffffe800a07947 */ /* 0x000fea000383ffff */
.L_x_202:
[----:B0-----:R0:W1:Y:S02]  /*ae50*/  SYNCS.PHASECHK.TRANS64.TRYWAIT P0, [R6+URZ], R5 ;  /* 0x00000005060075a7 */ /* 0x001064000800017f */
[----:B-1----:R-:W-:Y:S05]  /*ae60*/  @!P0 NANOSLEEP.SYNCS 0x989680 ;  /* 0x009896800000895d */ /* 0x002fea0003900000 */
[----:B------:R-:W1:Y:S02]  /*ae70*/  @!P0 SYNCS.PHASECHK.TRANS64 P0, [R6+URZ], R5 ;  /* 0x00000005060085a7 */ /* 0x000e64000800007f */
[----:B-1----:R-:W-:Y:S05]  /*ae80*/  @!P0 BRA `(.L_x_202) ;  /* 0xfffffffc00f08947 */ /* 0x002fea000383ffff */
[----:B------:R-:W-:Y:S05]  /*ae90*/  BRA `(.L_x_248) ;  /* 0xffffffe800b07947 */ /* 0x000fea000383ffff */
.L_x_203:
[----:B0-----:R0:W1:Y:S02]  /*aea0*/  SYNCS.PHASECHK.TRANS64.TRYWAIT P0, [R9+URZ], R4 ;  /* 0x00000004090075a7 */ /* 0x001064000800017f */
[----:B-1----:R-:W-:Y:S05]  /*aeb0*/  @!P0 NANOSLEEP.SYNCS 0x989680 ;  /* 0x009896800000895d */ /* 0x002fea0003900000 */
[----:B------:R-:W1:Y:S02]  /*aec0*/  @!P0 SYNCS.PHASECHK.TRANS64 P0, [R9+URZ], R4 ;  /* 0x00000004090085a7 */ /* 0x000e64000800007f */
[----:B-1----:R-:W-:Y:S05]  /*aed0*/  @!P0 BRA `(.L_x_203) ;  /* 0xfffffffc00f08947 */ /* 0x002fea000383ffff */
[----:B------:R-:W-:Y:S05]  /*aee0*/  BRA `(.L_x_249) ;  /* 0xffffffe800c07947 */ /* 0x000fea000383ffff */
.L_x_204:
[----:B0-----:R0:W1:Y:S02]  /*aef0*/  SYNCS.PHASECHK.TRANS64.TRYWAIT P0, [R6+URZ], R5 ;  /* 0x00000005060075a7 */ /* 0x001064000800017f */
[----:B-1----:R-:W-:Y:S05]  /*af00*/  @!P0 NANOSLEEP.SYNCS 0x989680 ;  /* 0x009896800000895d */ /* 0x002fea0003900000 */
[----:B------:R-:W1:Y:S02]  /*af10*/  @!P0 SYNCS.PHASECHK.TRANS64 P0, [R6+URZ], R5 ;  /* 0x00000005060085a7 */ /* 0x000e64000800007f */
[----:B-1----:R-:W-:Y:S05]  /*af20*/  @!P0 BRA `(.L_x_204) ;  /* 0xfffffffc00f08947 */ /* 0x002fea000383ffff */
[----:B------:R-:W-:Y:S05]  /*af30*/  BRA `(.L_x_250) ;  /* 0xffffffe800d07947 */ /* 0x000fea000383ffff */
.L_x_205:
[----:B0-----:R0:W1:Y:S02]  /*af40*/  SYNCS.PHASECHK.TRANS64.TRYWAIT P0, [R9+URZ], R4 ;  /* 0x00000004090075a7 */ /* 0x001064000800017f */
[----:B-1----:R-:W-:Y:S05]  /*af50*/  @!P0 NANOSLEEP.SYNCS 0x989680 ;  /* 0x009896800000895d */ /* 0x002fea0003900000 */
[----:B------:R-:W1:Y:S02]  /*af60*/  @!P0 SYNCS.PHASECHK.TRANS64 P0, [R9+URZ], R4 ;  /* 0x00000004090085a7 */ /* 0x000e64000800007f */
[----:B-1----:R-:W-:Y:S05]  /*af70*/  @!P0 BRA `(.L_x_205) ;  /* 0xfffffffc00f08947 */ /* 0x002fea000383ffff */
[----:B------:R-:W-:Y:S05]  /*af80*/  BRA `(.L_x_251) ;  /* 0xffffffe800e07947 */ /* 0x000fea000383ffff */
.L_x_206:
[----:B0-----:R0:W1:Y:S02]  /*af90*/  SYNCS.PHASECHK.TRANS64.TRYWAIT P0, [R6+URZ], R5 ;  /* 0x00000005060075a7 */ /* 0x001064000800017f */
[----:B-1----:R-:W-:Y:S05]  /*afa0*/  @!P0 NANOSLEEP.SYNCS 0x989680 ;  /* 0x009896800000895d */ /* 0x002fea0003900000 */
[----:B------:R-:W1:Y:S02]  /*afb0*/  @!P0 SYNCS.PHASECHK.TRANS64 P0, [R6+URZ], R5 ;  /* 0x00000005060085a7 */ /* 0x000e64000800007f */
[----:B-1----:R-:W-:Y:S05]  /*afc0*/  @!P0 BRA `(.L_x_206) ;  /* 0xfffffffc00f08947 */ /* 0x002fea000383ffff */
[----:B------:R-:W-:Y:S05]  /*afd0*/  BRA `(.L_x_252) ;  /* 0xffffffe800f07947 */ /* 0x000fea000383ffff */
.L_x_207:
[----:B0-----:R0:W1:Y:S02]  /*afe0*/  SYNCS.PHASECHK.TRANS64.TRYWAIT P0, [R9+URZ], R4 ;  /* 0x00000004090075a7 */ /* 0x001064000800017f */
[----:B-1----:R-:W-:Y:S05]  /*aff0*/  @!P0 NANOSLEEP.SYNCS 0x989680 ;  /* 0x009896800000895d */ /* 0x002fea0003900000 */
[----:B------:R-:W1:Y:S02]  /*b000*/  @!P0 SYNCS.PHASECHK.TRANS64 P0, [R9+URZ], R4 ;  /* 0x00000004090085a7 */ /* 0x000e64000800007f */
[----:B-1----:R-:W-:Y:S05]  /*b010*/  @!P0 BRA `(.L_x_207) ;  /* 0xfffffffc00f08947 */ /* 0x002fea000383ffff */
[----:B------:R-:W-:Y:S05]  /*b020*/  BRA `(.L_x_253) ;  /* 0xffffffec00007947 */ /* 0x000fea000383ffff */
.L_x_208:
[----:B0-----:R0:W1:Y:S02]  /*b030*/  SYNCS.PHASECHK.TRANS64.TRYWAIT P0, [R6+URZ], R5 ;  /* 0x00000005060075a7 */ /* 0x001064000800017f */
[----:B-1----:R-:W-:Y:S05]  /*b040*/  @!P0 NANOSLEEP.SYNCS 0x989680 ;  /* 0x009896800000895d */ /* 0x002fea0003900000 */
[----:B------:R-:W1:Y:S02]  /*b050*/  @!P0 SYNCS.PHASECHK.TRANS64 P0, [R6+URZ], R5 ;  /* 0x00000005060085a7 */ /* 0x000e64000800007f */
[----:B-1----:R-:W-:Y:S05]  /*b060*/  @!P0 BRA `(.L_x_208) ;  /* 0xfffffffc00f08947 */ /* 0x002fea000383ffff */
[----:B------:R-:W-:Y:S05]  /*b070*/  BRA `(.L_x_254) ;  /* 0xffffffec00107947 */ /* 0x000fea000383ffff */
.L_x_209:
[----:B0-----:R0:W1:Y:S02]  /*b080*/  SYNCS.PHASECHK.TRANS64.TRYWAIT P0, [R9+URZ], R4 ;  /* 0x00000004090075a7 */ /* 0x001064000800017f */
[----:B-1----:R-:W-:Y:S05]  /*b090*/  @!P0 NANOSLEEP.SYNCS 0x989680 ;  /* 0x009896800000895d */ /* 0x002fea0003900000 */
[----:B------:R-:W1:Y:S02]  /*b0a0*/  @!P0 SYNCS.PHASECHK.TRANS64 P0, [R9+URZ], R4 ;  /* 0x00000004090085a7 */ /* 0x000e64000800007f */
[----:B-1----:R-:W-:Y:S05]  /*b0b0*/  @!P0 BRA `(.L_x_209) ;  /* 0xfffffffc00f08947 */ /* 0x002fea000383ffff */
[----:B------:R-:W-:Y:S05]  /*b0c0*/  BRA `(.L_x_255) ;  /* 0xffffffec00207947 */ /* 0x000fea000383ffff */
.L_x_210:
[----:B0-----:R0:W1:Y:S02]  /*b0d0*/  SYNCS.PHASECHK.TRANS64.TRYWAIT P0, [R6+URZ], R5 ;  /* 0x00000005060075a7 */ /* 0x001064000800017f */
[----:B-1----:R-:W-:Y:S05]  /*b0e0*/  @!P0 NANOSLEEP.SYNCS 0x989680 ;  /* 0x009896800000895d */ /* 0x002fea0003900000 */
[----:B------:R-:W1:Y:S02]  /*b0f0*/  @!P0 SYNCS.PHASECHK.TRANS64 P0, [R6+URZ], R5 ;  /* 0x00000005060085a7 */ /* 0x000e64000800007f */
[----:B-1----:R-:W-:Y:S05]  /*b100*/  @!P0 BRA `(.L_x_210) ;  /* 0xfffffffc00f08947 */ /* 0x002fea000383ffff */
[----:B------:R-:W-:Y:S05]  /*b110*/  BRA `(.L_x_256) ;  /* 0xffffffec00307947 */ /* 0x000fea000383ffff */
.L_x_211:
[----:B0-----:R0:W1:Y:S02]  /*b120*/  SYNCS.PHASECHK.TRANS64.TRYWAIT P0, [R9+URZ], R4 ;  /* 0x00000004090075a7 */ /* 0x001064000800017f */
[----:B-1----:R-:W-:Y:S05]  /*b130*/  @!P0 NANOSLEEP.SYNCS 0x989680 ;  /* 0x009896800000895d */ /* 0x002fea0003900000 */
[----:B------:R-:W1:Y:S02]  /*b140*/  @!P0 SYNCS.PHASECHK.TRANS64 P0, [R9+URZ], R4 ;  /* 0x00000004090085a7 */ /* 0x000e64000800007f */
[----:B-1----:R-:W-:Y:S05]  /*b150*/  @!P0 BRA `(.L_x_211) ;  /* 0xfffffffc00f08947 */ /* 0x002fea000383ffff */
[----:B------:R-:W-:Y:S05]  /*b160*/  BRA `(.L_x_257) ;  /* 0xffffffec00407947 */ /* 0x000fea000383ffff */
.L_x_212:
[----:B0-----:R0:W1:Y:S02]  /*b170*/  SYNCS.PHASECHK.TRANS64.TRYWAIT P0, [R6+URZ], R5 ;  /* 0x00000005060075a7 */ /* 0x001064000800017f */
[----:B-1----:R-:W-:Y:S05]  /*b180*/  @!P0 NANOSLEEP.SYNCS 0x989680 ;  /* 0x009896800000895d */ /* 0x002fea0003900000 */
[----:B------:R-:W1:Y:S02]  /*b190*/  @!P0 SYNCS.PHASECHK.TRANS64 P0, [R6+URZ], R5 ;  /* 0x00000005060085a7 */ /* 0x000e64000800007f */
[----:B-1----:R-:W-:Y:S05]  /*b1a0*/  @!P0 BRA `(.L_x_212) ;  /* 0xfffffffc00f08947 */ /* 0x002fea000383ffff */
[----:B------:R-:W-:Y:S05]  /*b1b0*/  BRA `(.L_x_258) ;  /* 0xffffffec00507947 */ /* 0x000fea000383ffff */
.L_x_213:
[----:B0-----:R0:W1:Y:S02]  /*b1c0*/  SYNCS.PHASECHK.TRANS64.TRYWAIT P0, [R9+URZ], R4 ;  /* 0x00000004090075a7 */ /* 0x001064000800017f */
[----:B-1----:R-:W-:Y:S05]  /*b1d0*/  @!P0 NANOSLEEP.SYNCS 0x989680 ;  /* 0x009896800000895d */ /* 0x002fea0003900000 */
[----:B------:R-:W1:Y:S02]  /*b1e0*/  @!P0 SYNCS.PHASECHK.TRANS64 P0, [R9+URZ], R4 ;  /* 0x00000004090085a7 */ /* 0x000e64000800007f */
[----:B-1----:R-:W-:Y:S05]  /*b1f0*/  @!P0 BRA `(.L_x_213) ;  /* 0xfffffffc00f08947 */ /* 0x002fea000383ffff */
[----:B------:R-:W-:Y:S05]  /*b200*/  BRA `(.L_x_259) ;  /* 0xffffffec00607947 */ /* 0x000fea000383ffff */
.L_x_214:
[----:B0-----:R0:W1:Y:S02]  /*b210*/  SYNCS.PHASECHK.TRANS64.TRYWAIT P0, [R6+URZ], R5 ;  /* 0x00000005060075a7 */ /* 0x001064000800017f */
[----:B-1----:R-:W-:Y:S05]  /*b220*/  @!P0 NANOSLEEP.SYNCS 0x989680 ;  /* 0x009896800000895d */ /* 0x002fea0003900000 */
[----:B------:R-:W1:Y:S02]  /*b230*/  @!P0 SYNCS.PHASECHK.TRANS64 P0, [R6+URZ], R5 ;  /* 0x00000005060085a7 */ /* 0x000e64000800007f */
[----:B-1----:R-:W-:Y:S05]  /*b240*/  @!P0 BRA `(.L_x_214) ;  /* 0xfffffffc00f08947 */ /* 0x002fea000383ffff */
[----:B------:R-:W-:Y:S05]  /*b250*/  BRA `(.L_x_260) ;  /* 0xffffffec00707947 */ /* 0x000fea000383ffff */
.L_x_215:
[----:B0-----:R0:W1:Y:S02]  /*b260*/  SYNCS.PHASECHK.TRANS64.TRYWAIT P0, [R9+URZ], R4 ;  /* 0x00000004090075a7 */ /* 0x001064000800017f */
[----:B-1----:R-:W-:Y:S05]  /*b270*/  @!P0 NANOSLEEP.SYNCS 0x989680 ;  /* 0x009896800000895d */ /* 0x002fea0003900000 */
[----:B------:R-:W1:Y:S02]  /*b280*/  @!P0 SYNCS.PHASECHK.TRANS64 P0, [R9+URZ], R4 ;  /* 0x00000004090085a7 */ /* 0x000e64000800007f */
[----:B-1----:R-:W-:Y:S05]  /*b290*/  @!P0 BRA `(.L_x_215) ;  /* 0xfffffffc00f08947 */ /* 0x002fea000383ffff */
[----:B------:R-:W-:Y:S05]  /*b2a0*/  BRA `(.L_x_261) ;  /* 0xffffffec00807947 */ /* 0x000fea000383ffff */
.L_x_216:
[----:B0-----:R0:W1:Y:S02]  /*b2b0*/  SYNCS.PHASECHK.TRANS64.TRYWAIT P0, [R6+URZ], R5 ;  /* 0x00000005060075a7 */ /* 0x001064000800017f */
[----:B-1----:R-:W-:Y:S05]  /*b2c0*/  @!P0 NANOSLEEP.SYNCS 0x989680 ;  /* 0x009896800000895d */ /* 0x002fea0003900000 */
[----:B------:R-:W1:Y:S02]  /*b2d0*/  @!P0 SYNCS.PHASECHK.TRANS64 P0, [R6+URZ], R5 ;  /* 0x00000005060085a7 */ /* 0x000e64000800007f */
[----:B-1----:R-:W-:Y:S05]  /*b2e0*/  @!P0 BRA `(.L_x_216) ;  /* 0xfffffffc00f08947 */ /* 0x002fea000383ffff */
[----:B------:R-:W-:Y:S05]  /*b2f0*/  BRA `(.L_x_262) ;  /* 0xffffffec00907947 */ /* 0x000fea000383ffff */
.L_x_217:
[----:B0-----:R0:W1:Y:S02]  /*b300*/  SYNCS.PHASECHK.TRANS64.TRYWAIT P0, [R9+URZ], R4 ;  /* 0x00000004090075a7 */ /* 0x001064000800017f */
[----:B-1----:R-:W-:Y:S05]  /*b310*/  @!P0 NANOSLEEP.SYNCS 0x989680 ;  /* 0x009896800000895d */ /* 0x002fea0003900000 */
[----:B------:R-:W1:Y:S02]  /*b320*/  @!P0 SYNCS.PHASECHK.TRANS64 P0, [R9+URZ], R4 ;  /* 0x00000004090085a7 */ /* 0x000e64000800007f */
[----:B-1----:R-:W-:Y:S05]  /*b330*/  @!P0 BRA `(.L_x_217) ;  /* 0xfffffffc00f08947 */ /* 0x002fea000383ffff */
[----:B------:R-:W-:Y:S05]  /*b340*/  BRA `(.L_x_263) ;  /* 0xffffffec00a07947 */ /* 0x000fea000383ffff */
.L_x_218:
[----:B0-----:R0:W1:Y:S02]  /*b350*/  SYNCS.PHASECHK.TRANS64.TRYWAIT P0, [R6+URZ], R5 ;  /* 0x00000005060075a7 */ /* 0x001064000800017f */
[----:B-1----:R-:W-:Y:S05]  /*b360*/  @!P0 NANOSLEEP.SYNCS 0x989680 ;  /* 0x009896800000895d */ /* 0x002fea0003900000 */
[----:B------:R-:W1:Y:S02]  /*b370*/  @!P0 SYNCS.PHASECHK.TRANS64 P0, [R6+URZ], R5 ;  /* 0x00000005060085a7 */ /* 0x000e64000800007f */
[----:B-1----:R-:W-:Y:S05]  /*b380*/  @!P0 BRA `(.L_x_218) ;  /* 0xfffffffc00f08947 */ /* 0x002fea000383ffff */
[----:B------:R-:W-:Y:S05]  /*b390*/  BRA `(.L_x_264) ;  /* 0xffffffec00b07947 */ /* 0x000fea000383ffff */
.L_x_219:
[----:B0-----:R0:W1:Y:S02]  /*b3a0*/  SYNCS.PHASECHK.TRANS64.TRYWAIT P0, [R9+URZ], R4 ;  /* 0x00000004090075a7 */ /* 0x001064000800017f */
[----:B-1----:R-:W-:Y:S05]  /*b3b0*/  @!P0 NANOSLEEP.SYNCS 0x989680 ;  /* 0x009896800000895d */ /* 0x002fea0003900000 */
[----:B------:R-:W1:Y:S02]  /*b3c0*/  @!P0 SYNCS.PHASECHK.TRANS64 P0, [R9+URZ], R4 ;  /* 0x00000004090085a7 */ /* 0x000e64000800007f */
[----:B-1----:R-:W-:Y:S05]  /*b3d0*/  @!P0 BRA `(.L_x_219) ;  /* 0xfffffffc00f08947 */ /* 0x002fea000383ffff */
[----:B------:R-:W-:Y:S05]  /*b3e0*/  BRA `(.L_x_265) ;  /* 0xffffffec00c07947 */ /* 0x000fea000383ffff */
.L_x_220:
[----:B0-----:R0:W1:Y:S02]  /*b3f0*/  SYNCS.PHASECHK.TRANS64.TRYWAIT P0, [R6+URZ], R5 ;  /* 0x00000005060075a7 */ /* 0x001064000800017f */
[----:B-1----:R-:W-:Y:S05]  /*b400*/  @!P0 NANOSLEEP.SYNCS 0x989680 ;  /* 0x009896800000895d */ /* 0x002fea0003900000 */
[----:B------:R-:W1:Y:S02]  /*b410*/  @!P0 SYNCS.PHASECHK.TRANS64 P0, [R6+URZ], R5 ;  /* 0x00000005060085a7 */ /* 0x000e64000800007f */
[----:B-1----:R-:W-:Y:S05]  /*b420*/  @!P0 BRA `(.L_x_220) ;  /* 0xfffffffc00f08947 */ /* 0x002fea000383ffff */
[----:B------:R-:W-:Y:S05]  /*b430*/  BRA `(.L_x_266) ;  /* 0xffffffec00d07947 */ /* 0x000fea000383ffff */
.L_x_221:
[----:B0-----:R0:W1:Y:S02]  /*b440*/  SYNCS.PHASECHK.TRANS64.TRYWAIT P0, [R9+URZ], R4 ;  /* 0x00000004090075a7 */ /* 0x001064000800017f */
[----:B-1----:R-:W-:Y:S05]  /*b450*/  @!P0 NANOSLEEP.SYNCS 0x989680 ;  /* 0x009896800000895d */ /* 0x002fea0003900000 */
[----:B------:R-:W1:Y:S02]  /*b460*/  @!P0 SYNCS.PHASECHK.TRANS64 P0, [R9+URZ], R4 ;  /* 0x00000004090085a7 */ /* 0x000e64000800007f */
[----:B-1----:R-:W-:Y:S05]  /*b470*/  @!P0 BRA `(.L_x_221) ;  /* 0xfffffffc00f08947 */ /* 0x002fea000383ffff */
[----:B------:R-:W-:Y:S05]  /*b480*/  BRA `(.L_x_267) ;  /* 0xffffffec00e07947 */ /* 0x000fea000383ffff */
.L_x_222:
[----:B0-----:R0:W1:Y:S02]  /*b490*/  SYNCS.PHASECHK.TRANS64.TRYWAIT P0, [R6+URZ], R5 ;  /* 0x00000005060075a7 */ /* 0x001064000800017f */
[----:B-1----:R-:W-:Y:S05]  /*b4a0*/  @!P0 NANOSLEEP.SYNCS 0x989680 ;  /* 0x009896800000895d */ /* 0x002fea0003900000 */
[----:B------:R-:W1:Y:S02]  /*b4b0*/  @!P0 SYNCS.PHASECHK.TRANS64 P0, [R6+URZ], R5 ;  /* 0x00000005060085a7 */ /* 0x000e64000800007f */
[----:B-1----:R-:W-:Y:S05]  /*b4c0*/  @!P0 BRA `(.L_x_222) ;  /* 0xfffffffc00f08947 */ /* 0x002fea000383ffff */
[----:B------:R-:W-:Y:S05]  /*b4d0*/  BRA `(.L_x_268) ;  /* 0xffffffec00f07947 */ /* 0x000fea000383ffff */
.L_x_223:
[----:B0-----:R0:W1:Y:S02]  /*b4e0*/  SYNCS.PHASECHK.TRANS64.TRYWAIT P0, [R9+URZ], R4 ;  /* 0x00000004090075a7 */ /* 0x001064000800017f */
[----:B-1----:R-:W-:Y:S05]  /*b4f0*/  @!P0 NANOSLEEP.SYNCS 0x989680 ;  /* 0x009896800000895d */ /* 0x002fea0003900000 */
[----:B------:R-:W1:Y:S02]  /*b500*/  @!P0 SYNCS.PHASECHK.TRANS64 P0, [R9+URZ], R4 ;  /* 0x00000004090085a7 */ /* 0x000e64000800007f */
[----:B-1----:R-:W-:Y:S05]  /*b510*/  @!P0 BRA `(.L_x_223) ;  /* 0xfffffffc00f08947 */ /* 0x002fea000383ffff */
[----:B------:R-:W-:Y:S05]  /*b520*/  BRA `(.L_x_269) ;  /* 0xfffffff000007947 */ /* 0x000fea000383ffff */
.L_x_224:
[----:B0-----:R0:W1:Y:S02]  /*b530*/  SYNCS.PHASECHK.TRANS64.TRYWAIT P0, [R6+URZ], R5 ;  /* 0x00000005060075a7 */ /* 0x001064000800017f */
[----:B-1----:R-:W-:Y:S05]  /*b540*/  @!P0 NANOSLEEP.SYNCS 0x989680 ;  /* 0x009896800000895d */ /* 0x002fea0003900000 */
[----:B------:R-:W1:Y:S02]  /*b550*/  @!P0 SYNCS.PHASECHK.TRANS64 P0, [R6+URZ], R5 ;  /* 0x00000005060085a7 */ /* 0x000e64000800007f */
[----:B-1----:R-:W-:Y:S05]  /*b560*/  @!P0 BRA `(.L_x_224) ;  /* 0xfffffffc00f08947 */ /* 0x002fea000383ffff */
[----:B------:R-:W-:Y:S05]  /*b570*/  BRA `(.L_x_270) ;  /* 0xfffffff000107947 */ /* 0x000fea000383ffff */
.L_x_225:
[----:B0-----:R0:W1:Y:S02]  /*b580*/  SYNCS.PHASECHK.TRANS64.TRYWAIT P0, [R9+URZ], R4 ;  /* 0x00000004090075a7 */ /* 0x001064000800017f */
[----:B-1----:R-:W-:Y:S05]  /*b590*/  @!P0 NANOSLEEP.SYNCS 0x989680 ;  /* 0x009896800000895d */ /* 0x002fea0003900000 */
[----:B------:R-:W1:Y:S02]  /*b5a0*/  @!P0 SYNCS.PHASECHK.TRANS64 P0, [R9+URZ], R4 ;  /* 0x00000004090085a7 */ /* 0x000e64000800007f */
[----:B-1----:R-:W-:Y:S05]  /*b5b0*/  @!P0 BRA `(.L_x_225) ;  /* 0xfffffffc00f08947 */ /* 0x002fea000383ffff */
[----:B------:R-:W-:Y:S05]  /*b5c0*/  BRA `(.L_x_271) ;  /* 0xfffffff000207947 */ /* 0x000fea000383ffff */
.L_x_226:
[----:B0-----:R0:W1:Y:S02]  /*b5d0*/  SYNCS.PHASECHK.TRANS64.TRYWAIT P0, [R6+URZ], R5 ;  /* 0x00000005060075a7 */ /* 0x001064000800017f */
[----:B-1----:R-:W-:Y:S05]  /*b5e0*/  @!P0 NANOSLEEP.SYNCS 0x989680 ;  /* 0x009896800000895d */ /* 0x002fea0003900000 */
[----:B------:R-:W1:Y:S02]  /*b5f0*/  @!P0 SYNCS.PHASECHK.TRANS64 P0, [R6+URZ], R5 ;  /* 0x00000005060085a7 */ /* 0x000e64000800007f */
[----:B-1----:R-:W-:Y:S05]  /*b600*/  @!P0 BRA `(.L_x_226) ;  /* 0xfffffffc00f08947 */ /* 0x002fea000383ffff */
[----:B------:R-:W-:Y:S05]  /*b610*/  BRA `(.L_x_272) ;  /* 0xfffffff000307947 */ /* 0x000fea000383ffff */
.L_x_227:
[----:B0-----:R0:W1:Y:S02]  /*b620*/  SYNCS.PHASECHK.TRANS64.TRYWAIT P0, [R9+URZ], R4 ;  /* 0x00000004090075a7 */ /* 0x001064000800017f */
[----:B-1----:R-:W-:Y:S05]  /*b630*/  @!P0 NANOSLEEP.SYNCS 0x989680 ;  /* 0x009896800000895d */ /* 0x002fea0003900000 */
[----:B------:R-:W1:Y:S02]  /*b640*/  @!P0 SYNCS.PHASECHK.TRANS64 P0, [R9+URZ], R4 ;  /* 0x00000004090085a7 */ /* 0x000e64000800007f */
[----:B-1----:R-:W-:Y:S05]  /*b650*/  @!P0 BRA `(.L_x_227) ;  /* 0xfffffffc00f08947 */ /* 0x002fea000383ffff */
[----:B------:R-:W-:Y:S05]  /*b660*/  BRA `(.L_x_273) ;  /* 0xfffffff000407947 */ /* 0x000fea000383ffff */
.L_x_228:
[----:B0-----:R0:W1:Y:S02]  /*b670*/  SYNCS.PHASECHK.TRANS64.TRYWAIT P0, [R8+URZ], R5 ;  /* 0x00000005080075a7 */ /* 0x001064000800017f */
[----:B-1----:R-:W-:Y:S05]  /*b680*/  @!P0 NANOSLEEP.SYNCS 0x989680 ;  /* 0x009896800000895d */ /* 0x002fea0003900000 */
[----:B------:R-:W1:Y:S02]  /*b690*/  @!P0 SYNCS.PHASECHK.TRANS64 P0, [R8+URZ], R5 ;  /* 0x00000005080085a7 */ /* 0x000e64000800007f */
[----:B-1----:R-:W-:Y:S05]  /*b6a0*/  @!P0 BRA `(.L_x_228) ;  /* 0xfffffffc00f08947 */ /* 0x002fea000383ffff */
[----:B------:R-:W-:Y:S05]  /*b6b0*/  BRA `(.L_x_274) ;  /* 0xfffffff000507947 */ /* 0x000fea000383ffff */
.L_x_229:
[----:B-1----:R1:W2:Y:S02]  /*b6c0*/  SYNCS.PHASECHK.TRANS64.TRYWAIT P0, [R11+URZ], R6 ;  /* 0x000000060b0075a7 */ /* 0x0022a4000800017f */
[----:B--2---:R-:W-:Y:S05]  /*b6d0*/  @!P0 NANOSLEEP.SYNCS 0x989680 ;  /* 0x009896800000895d */ /* 0x004fea0003900000 */
[----:B------:R-:W2:Y:S02]  /*b6e0*/  @!P0 SYNCS.PHASECHK.TRANS64 P0, [R11+URZ], R6 ;  /* 0x000000060b0085a7 */ /* 0x000ea4000800007f */
[----:B--2---:R-:W-:Y:S05]  /*b6f0*/  @!P0 BRA `(.L_x_229) ;  /* 0xfffffffc00f08947 */ /* 0x004fea000383ffff */
[----:B------:R-:W-:Y:S05]  /*b700*/  BRA `(.L_x_275) ;  /* 0xfffffff000587947 */ /* 0x000fea000383ffff */
.L_x_276:
[----:B------:R-:W-:-:S00]  /*b710*/  BRA `(.L_x_276) ;  /* 0xfffffffc00fc7947 */ /* 0x000fc0000383ffff */
[----:B------:R-:W-:-:S00]  /*b720*/  NOP ;  /* 0x0000000000007918 */ /* 0x000fc00000000000 */
        /* <DEDUP_REMOVED lines=13> */
.L_x_277:


//--------------------- .nv.shared._ZN7cutlass13device_kernelINS_4gemm6kernel13GemmUniversalIN4cute5tupleIJiiiiEEENS1_10collective13CollectiveMmaINS1_37MainloopSm90TmaGmmaWarpSpecializedFP8ILi37ENS5_IJNS4_1CILi2EEENSA_ILi4EEENSA_ILi1EEEEEENS1_32KernelTmaWarpSpecializedPingpongEEENS5_IJNSA_ILi64EEENSA_ILi128EEENSA_ILi32EEEEEENS_12float_e4m3_tENS5_IJlSD_lEEESL_SM_NS4_8TiledMMAINS4_8MMA_AtomIJNS4_4SM904GMMA31MMA_64x128x32_F32E4M3E4M3_SS_TNILNSQ_7ScaleInE1ELSS_1EEEEEENS4_6LayoutINS5_IJSD_SD_SD_EEENS5_IJNSA_ILi0EEESX_SX_EEEEENS5_IJNS4_10UnderscoreES10_S10_EEEEENS4_23SM90_TMA_LOAD_MULTICASTENS4_14ComposedLayoutINS4_7SwizzleILi1ELi4ELi3EEENS4_18smem_ptr_flag_bitsILi8EEENSV_INS5_IJNSA_ILi8EEESJ_EEENS5_IJSJ_SD_EEEEEEEvNS4_8identityES13_S1D_vS1E_EENS_8epilogue10collective6detail29Sm90TmaWarpSpecializedAdapterINS1H_15DefaultEpilogueISL_SM_SM_NS1G_6thread17LinearCombinationISL_Li1EffLNS1L_9ScaleType4KindE0ELNS_15FloatRoundStyleE2ESL_EENS1_15EpilogueDefaultEEEEEvvEEEEvNT_6ParamsE --------------------------
	.section	.nv.shared._ZN7cutlass13device_kernelINS_4gemm6kernel13GemmUniversalIN4cute5tupleIJiiiiEEENS1_10collective13CollectiveMmaINS1_37MainloopSm90TmaGmmaWarpSpecializedFP8ILi37ENS5_IJNS4_1CILi2EEENSA_ILi4EEENSA_ILi1EEEEEENS1_32KernelTmaWarpSpecializedPingpongEEENS5_IJNSA_ILi64EEENSA_ILi128EEENSA_ILi32EEEEEENS_12float_e4m3_tENS5_IJlSD_lEEESL_SM_NS4_8TiledMMAINS4_8MMA_AtomIJNS4_4SM904GMMA31MMA_64x128x32_F32E4M3E4M3_SS_TNILNSQ_7ScaleInE1ELSS_1EEEEEENS4_6LayoutINS5_IJSD_SD_SD_EEENS5_IJNSA_ILi0EEESX_SX_EEEEENS5_IJNS4_10UnderscoreES10_S10_EEEEENS4_23SM90_TMA_LOAD_MULTICASTENS4_14ComposedLayoutINS4_7SwizzleILi1ELi4ELi3EEENS4_18smem_ptr_flag_bitsILi8EEENSV_INS5_IJNSA_ILi8EEESJ_EEENS5_IJSJ_SD_EEEEEEEvNS4_8identityES13_S1D_vS1E_EENS_8epilogue10collective6detail29Sm90TmaWarpSpecializedAdapterINS1H_15DefaultEpilogueISL_SM_SM_NS1G_6thread17LinearCombinationISL_Li1EffLNS1L_9ScaleType4KindE0ELNS_15FloatRoundStyleE2ESL_EENS1_15EpilogueDefaultEEEEEvvEEEEvNT_6ParamsE,"aw",@nobits
	.sectionflags	@""
	.align	16
	.zero		1024


//--------------------- .nv.shared.reserved.0     --------------------------
	.section	.nv.shared.reserved.0,"aw",@nobits
	.weak		__nv_reservedSMEM_offset_0_alias
	.size		__nv_reservedSMEM_offset_0_alias, 0, 0
	.other		__nv_reservedSMEM_offset_0_alias,@"STO_CUDA_RESERVED_SHARED STV_DEFAULT"
__nv_reservedSMEM_offset_0_alias:
	.zero		0


//--------------------- .nv.global                --------------------------
	.section	.nv.global,"aw",@nobits
.nv.global:
	.type		_ZN40_INTERNAL_c12f52dc_4_k_cu_2e506e17_246514cute1_E,@object
	.size		_ZN40_INTERNAL_c12f52dc_4_k_cu_2e506e17_246514cute1_E,(_ZN40_INTERNAL_c12f52dc_4_k_cu_2e506e17_246514cuda3std3__45__cpo6cbeginE - _ZN40_INTERNAL_c12f52dc_4_k_cu_2e506e17_246514cute1_E)
_ZN40_INTERNAL_c12f52dc_4_k_cu_2e506e17_246514cute1_E:
	.zero		1
	.type		_ZN40_INTERNAL_c12f52dc_4_k_cu_2e506e17_246514cuda3std3__45__cpo6cbeginE,@object
	.size		_ZN40_INTERNAL_c12f52dc_4_k_cu_2e506e17_246514cuda3std3__45__cpo6cbeginE,(_ZN40_INTERNAL_c12f52dc_4_k_cu_2e506e17_246514cuda3std3__48in_placeE - _ZN40_INTERNAL_c12f52dc_4_k_cu_2e506e17_246514cuda3std3__45__cpo6cbeginE)
_ZN40_INTERNAL_c12f52dc_4_k_cu_2e506e17_246514cuda3std3__45__cpo6cbeginE:
	.zero		1
	.type		_ZN40_INTERNAL_c12f52dc_4_k_cu_2e506e17_246514cuda3std3__48in_placeE,@object
	.size		_ZN40_INTERNAL_c12f52dc_4_k_cu_2e506e17_246514cuda3std3__48in_placeE,(_ZN40_INTERNAL_c12f52dc_4_k_cu_2e506e17_246514cuda3std6ranges3__45__cpo9iter_moveE - _ZN40_INTERNAL_c12f52dc_4_k_cu_2e506e17_246514cuda3std3__48in_placeE)
_ZN40_INTERNAL_c12f52dc_4_k_cu_2e506e17_246514cuda3std3__48in_placeE:
	.zero		1
	.type		_ZN40_INTERNAL_c12f52dc_4_k_cu_2e506e17_246514cuda3std6ranges3__45__cpo9iter_moveE,@object
	.size		_ZN40_INTERNAL_c12f52dc_4_k_cu_2e506e17_246514cuda3std6ranges3__45__cpo9iter_moveE,(_ZN40_INTERNAL_c12f52dc_4_k_cu_2e506e17_246514cuda3std3__45__cpo5beginE - _ZN40_INTERNAL_c12f52dc_4_k_cu_2e506e17_246514cuda3std6ranges3__45__cpo9iter_moveE)
_ZN40_INTERNAL_c12f52dc_4_k_cu_2e506e17_246514cuda3std6ranges3__45__cpo9iter_moveE:
	.zero		1
	.type		_ZN40_INTERNAL_c12f52dc_4_k_cu_2e506e17_246514cuda3std3__45__cpo5beginE,@object
	.size		_ZN40_INTERNAL_c12f52dc_4_k_cu_2e506e17_246514cuda3std3__45__cpo5beginE,(_ZN40_INTERNAL_c12f52dc_4_k_cu_2e506e17_246514cuda3std3__442_GLOBAL__N__c12f52dc_4_k_cu_2e506e17_246516ignoreE - _ZN40_INTERNAL_c12f52dc_4_k_cu_2e506e17_246514cuda3std3__45__cpo5beginE)
_ZN40_INTERNAL_c12f52dc_4_k_cu_2e506e17_246514cuda3std3__45__cpo5beginE:
	.zero		1
	.type		_ZN40_INTERNAL_c12f52dc_4_k_cu_2e506e17_246514cuda3std3__442_GLOBAL__N__c12f52dc_4_k_cu_2e506e17_246516ignoreE,@object
	.size		_ZN40_INTERNAL_c12f52dc_4_k_cu_2e506e17_246514cuda3std3__442_GLOBAL__N__c12f52dc_4_k_cu_2e506e17_246516ignoreE,(_ZN40_INTERNAL_c12f52dc_4_k_cu_2e506e17_246514cute7productE - _ZN40_INTERNAL_c12f52dc_4_k_cu_2e506e17_246514cuda3std3__442_GLOBAL__N__c12f52dc_4_k_cu_2e506e17_246516ignoreE)
_ZN40_INTERNAL_c12f52dc_4_k_cu_2e506e17_246514cuda3std3__442_GLOBAL__N__c12f52dc_4_k_cu_2e506e17_246516ignoreE:
	.zero		1
	.type		_ZN40_INTERNAL_c12f52dc_4_k_cu_2e506e17_246514cute7productE,@object
	.size		_ZN40_INTERNAL_c12f52dc_4_k_cu_2e506e17_246514cute7productE,(_ZN40_INTERNAL_c12f52dc_4_k_cu_2e506e17_246514cuda3std3__45__cpo3endE - _ZN40_INTERNAL_c12f52dc_4_k_cu_2e506e17_246514cute7productE)
_ZN40_INTERNAL_c12f52dc_4_k_cu_2e506e17_246514cute7productE:
	.zero		1
	.type		_ZN40_INTERNAL_c12f52dc_4_k_cu_2e506e17_246514cuda3std3__45__cpo3endE,@object
	.size		_ZN40_INTERNAL_c12f52dc_4_k_cu_2e506e17_246514cuda3std3__45__cpo3endE,(_ZN40_INTERNAL_c12f52dc_4_k_cu_2e506e17_246514cuda3std3__419piecewise_constructE - _ZN40_INTERNAL_c12f52dc_4_k_cu_2e506e17_246514cuda3std3__45__cpo3endE)
_ZN40_INTERNAL_c12f52dc_4_k_cu_2e506e17_246514cuda3std3__45__cpo3endE:
	.zero		1
	.type		_ZN40_INTERNAL_c12f52dc_4_k_cu_2e506e17_246514cuda3std3__419piecewise_constructE,@object
	.size		_ZN40_INTERNAL_c12f52dc_4_k_cu_2e506e17_246514cuda3std3__419piecewise_constructE,(_ZN40_INTERNAL_c12f52dc_4_k_cu_2e506e17_246514cuda3std3__45__cpo4cendE - _ZN40_INTERNAL_c12f52dc_4_k_cu_2e506e17_246514cuda3std3__419piecewise_constructE)
_ZN40_INTERNAL_c12f52dc_4_k_cu_2e506e17_246514cuda3std3__419piecewise_constructE:
	.zero		1
	.type		_ZN40_INTERNAL_c12f52dc_4_k_cu_2e506e17_246514cuda3std3__45__cpo4cendE,@object
	.size		_ZN40_INTERNAL_c12f52dc_4_k_cu_2e506e17_246514cuda3std3__45__cpo4cendE,(_ZN40_INTERNAL_c12f52dc_4_k_cu_2e506e17_246514cuda3std6ranges3__45__cpo4swapE - _ZN40_INTERNAL_c12f52dc_4_k_cu_2e506e17_246514cuda3std3__45__cpo4cendE)
_ZN40_INTERNAL_c12f52dc_4_k_cu_2e506e17_246514cuda3std3__45__cpo4cendE:
	.zero		1
	.type		_ZN40_INTERNAL_c12f52dc_4_k_cu_2e506e17_246514cuda3std6ranges3__45__cpo4swapE,@object
	.size		_ZN40_INTERNAL_c12f52dc_4_k_cu_2e506e17_246514cuda3std6ranges3__45__cpo4swapE,(.L_7 - _ZN40_INTERNAL_c12f52dc_4_k_cu_2e506e17_246514cuda3std6ranges3__45__cpo4swapE)
_ZN40_INTERNAL_c12f52dc_4_k_cu_2e506e17_246514cuda3std6ranges3__45__cpo4swapE:
	.zero		1
.L_7:


//--------------------- .nv.constant0._ZN7cutlass13device_kernelINS_4gemm6kernel13GemmUniversalIN4cute5tupleIJiiiiEEENS1_10collective13CollectiveMmaINS1_37MainloopSm90TmaGmmaWarpSpecializedFP8ILi37ENS5_IJNS4_1CILi2EEENSA_ILi4EEENSA_ILi1EEEEEENS1_32KernelTmaWarpSpecializedPingpongEEENS5_IJNSA_ILi64EEENSA_ILi128EEENSA_ILi32EEEEEENS_12float_e4m3_tENS5_IJlSD_lEEESL_SM_NS4_8TiledMMAINS4_8MMA_AtomIJNS4_4SM904GMMA31MMA_64x128x32_F32E4M3E4M3_SS_TNILNSQ_7ScaleInE1ELSS_1EEEEEENS4_6LayoutINS5_IJSD_SD_SD_EEENS5_IJNSA_ILi0EEESX_SX_EEEEENS5_IJNS4_10UnderscoreES10_S10_EEEEENS4_23SM90_TMA_LOAD_MULTICASTENS4_14ComposedLayoutINS4_7SwizzleILi1ELi4ELi3EEENS4_18smem_ptr_flag_bitsILi8EEENSV_INS5_IJNSA_ILi8EEESJ_EEENS5_IJSJ_SD_EEEEEEEvNS4_8identityES13_S1D_vS1E_EENS_8epilogue10collective6detail29Sm90TmaWarpSpecializedAdapterINS1H_15DefaultEpilogueISL_SM_SM_NS1G_6thread17LinearCombinationISL_Li1EffLNS1L_9ScaleType4KindE0ELNS_15FloatRoundStyleE2ESL_EENS1_15EpilogueDefaultEEEEEvvEEEEvNT_6ParamsE --------------------------
	.section	.nv.constant0._ZN7cutlass13device_kernelINS_4gemm6kernel13GemmUniversalIN4cute5tupleIJiiiiEEENS1_10collective13CollectiveMmaINS1_37MainloopSm90TmaGmmaWarpSpecializedFP8ILi37ENS5_IJNS4_1CILi2EEENSA_ILi4EEENSA_ILi1EEEEEENS1_32KernelTmaWarpSpecializedPingpongEEENS5_IJNSA_ILi64EEENSA_ILi128EEENSA_ILi32EEEEEENS_12float_e4m3_tENS5_IJlSD_lEEESL_SM_NS4_8TiledMMAINS4_8MMA_AtomIJNS4_4SM904GMMA31MMA_64x128x32_F32E4M3E4M3_SS_TNILNSQ_7ScaleInE1ELSS_1EEEEEENS4_6LayoutINS5_IJSD_SD_SD_EEENS5_IJNSA_ILi0EEESX_SX_EEEEENS5_IJNS4_10UnderscoreES10_S10_EEEEENS4_23SM90_TMA_LOAD_MULTICASTENS4_14ComposedLayoutINS4_7SwizzleILi1ELi4ELi3EEENS4_18smem_ptr_flag_bitsILi8EEENSV_INS5_IJNSA_ILi8EEESJ_EEENS5_IJSJ_SD_EEEEEEEvNS4_8identityES13_S1D_vS1E_EENS_8epilogue10collective6detail29Sm90TmaWarpSpecializedAdapterINS1H_15DefaultEpilogueISL_SM_SM_NS1G_6thread17LinearCombinationISL_Li1EffLNS1L_9ScaleType4KindE0ELNS_15FloatRoundStyleE2ESL_EENS1_15EpilogueDefaultEEEEEvvEEEEvNT_6ParamsE,"a",@progbits
	.sectionflags	@""
	.align	4
.nv.constant0._ZN7cutlass13device_kernelINS_4gemm6kernel13GemmUniversalIN4cute5tupleIJiiiiEEENS1_10collective13CollectiveMmaINS1_37MainloopSm90TmaGmmaWarpSpecializedFP8ILi37ENS5_IJNS4_1CILi2EEENSA_ILi4EEENSA_ILi1EEEEEENS1_32KernelTmaWarpSpecializedPingpongEEENS5_IJNSA_ILi64EEENSA_ILi128EEENSA_ILi32EEEEEENS_12float_e4m3_tENS5_IJlSD_lEEESL_SM_NS4_8TiledMMAINS4_8MMA_AtomIJNS4_4SM904GMMA31MMA_64x128x32_F32E4M3E4M3_SS_TNILNSQ_7ScaleInE1ELSS_1EEEEEENS4_6LayoutINS5_IJSD_SD_SD_EEENS5_IJNSA_ILi0EEESX_SX_EEEEENS5_IJNS4_10UnderscoreES10_S10_EEEEENS4_23SM90_TMA_LOAD_MULTICASTENS4_14ComposedLayoutINS4_7SwizzleILi1ELi4ELi3EEENS4_18smem_ptr_flag_bitsILi8EEENSV_INS5_IJNSA_ILi8EEESJ_EEENS5_IJSJ_SD_EEEEEEEvNS4_8identityES13_S1D_vS1E_EENS_8epilogue10collective6detail29Sm90TmaWarpSpecializedAdapterINS1H_15DefaultEpilogueISL_SM_SM_NS1G_6thread17LinearCombinationISL_Li1EffLNS1L_9ScaleType4KindE0ELNS_15FloatRoundStyleE2ESL_EENS1_15EpilogueDefaultEEEEEvvEEEEvNT_6ParamsE:
	.zero		1664


//--------------------- SYMBOLS --------------------------

	.type		.nv.reservedSmem.offset0,@object
	.size		.nv.reservedSmem.offset0,0x4
